//
// Generated by NVIDIA NVVM Compiler
//
// Compiler Build ID: CL-36424714
// Cuda compilation tools, release 13.0, V13.0.88
// Based on NVVM 20.0.0
//

.version 9.0
.target sm_100
.address_size 64

	// .globl	_Z10backupDataPhS_i
.global .align 4 .b8 precalc_xorwow_matrix[102400];
.global .align 4 .b8 precalc_xorwow_offset_matrix[102400];
.global .align 4 .b8 mrg32k3aM1[2304];
.global .align 4 .b8 mrg32k3aM2[2304];
.global .align 4 .b8 mrg32k3aM1SubSeq[2016];
.global .align 4 .b8 mrg32k3aM2SubSeq[2016];
.global .align 4 .b8 mrg32k3aM1Seq[2304];
.global .align 4 .b8 mrg32k3aM2Seq[2304];
.const .align 8 .b8 __cr_lgamma_table[72];

.visible .entry _Z10backupDataPhS_i(
	.param .u64 .ptr .align 1 _Z10backupDataPhS_i_param_0,
	.param .u64 .ptr .align 1 _Z10backupDataPhS_i_param_1,
	.param .u32 _Z10backupDataPhS_i_param_2
)
{
	.reg .pred 	%p<2>;
	.reg .b16 	%rs<2>;
	.reg .b32 	%r<6>;
	.reg .b64 	%rd<8>;

	ld.param.u64 	%rd1, [_Z10backupDataPhS_i_param_0];
	ld.param.u64 	%rd2, [_Z10backupDataPhS_i_param_1];
	ld.param.u32 	%r2, [_Z10backupDataPhS_i_param_2];
	mov.u32 	%r3, %ctaid.x;
	mov.u32 	%r4, %ntid.x;
	mov.u32 	%r5, %tid.x;
	mad.lo.s32 	%r1, %r3, %r4, %r5;
	setp.ge.s32 	%p1, %r1, %r2;
	@%p1 bra 	$L__BB0_2;
	cvta.to.global.u64 	%rd3, %rd1;
	cvta.to.global.u64 	%rd4, %rd2;
	cvt.s64.s32 	%rd5, %r1;
	add.s64 	%rd6, %rd3, %rd5;
	ld.global.u8 	%rs1, [%rd6];
	add.s64 	%rd7, %rd4, %rd5;
	st.global.u8 	[%rd7], %rs1;
$L__BB0_2:
	ret;

}
	// .globl	_Z10mutateBitsPhify
.visible .entry _Z10mutateBitsPhify(
	.param .u64 .ptr .align 1 _Z10mutateBitsPhify_param_0,
	.param .u32 _Z10mutateBitsPhify_param_1,
	.param .f32 _Z10mutateBitsPhify_param_2,
	.param .u64 _Z10mutateBitsPhify_param_3
)
{
	.local .align 8 .b8 	__local_depot1[48];
	.reg .b64 	%SP;
	.reg .b64 	%SPL;
	.reg .pred 	%p<64>;
	.reg .b16 	%rs<5>;
	.reg .b32 	%r<1207>;
	.reg .b32 	%f<4>;
	.reg .b64 	%rd<28>;

	mov.u64 	%SPL, __local_depot1;
	ld.param.u64 	%rd10, [_Z10mutateBitsPhify_param_0];
	ld.param.u32 	%r542, [_Z10mutateBitsPhify_param_1];
	ld.param.f32 	%f1, [_Z10mutateBitsPhify_param_2];
	ld.param.u64 	%rd11, [_Z10mutateBitsPhify_param_3];
	mov.u32 	%r543, %ctaid.x;
	mov.u32 	%r544, %ntid.x;
	mov.u32 	%r545, %tid.x;
	mad.lo.s32 	%r1, %r543, %r544, %r545;
	shl.b32 	%r2, %r542, 3;
	cvt.rn.f32.s32 	%f2, %r2;
	mul.f32 	%f3, %f1, %f2;
	cvt.rzi.s32.f32 	%r546, %f3;
	setp.ge.s32 	%p1, %r1, %r546;
	@%p1 bra 	$L__BB1_117;
	add.u64 	%rd1, %SPL, 0;
	cvt.u32.u64 	%r547, %rd11;
	xor.b32  	%r548, %r547, -1429050551;
	mul.lo.s32 	%r549, %r548, 1099087573;
	{ .reg .b32 tmp; mov.b64 {tmp, %r550}, %rd11; }
	xor.b32  	%r551, %r550, -136515619;
	mul.lo.s32 	%r552, %r551, -1703105765;
	add.s32 	%r553, %r549, %r552;
	add.s32 	%r3, %r553, 6615241;
	add.s32 	%r943, %r549, 123456789;
	st.local.v2.u32 	[%rd1], {%r3, %r943};
	xor.b32  	%r554, %r549, 362436069;
	add.s32 	%r555, %r552, 521288629;
	st.local.v2.u32 	[%rd1+8], {%r554, %r555};
	xor.b32  	%r556, %r552, 88675123;
	add.s32 	%r939, %r549, 5783321;
	st.local.v2.u32 	[%rd1+16], {%r556, %r939};
	setp.eq.s32 	%p2, %r1, 0;
	@%p2 bra 	$L__BB1_116;
	cvt.s64.s32 	%rd27, %r1;
	mov.b32 	%r926, 0;
$L__BB1_3:
	mov.u64 	%rd3, %rd27;
	and.b64  	%rd4, %rd3, 3;
	setp.eq.s64 	%p3, %rd4, 0;
	@%p3 bra 	$L__BB1_115;
	mul.wide.u32 	%rd13, %r926, 3200;
	mov.u64 	%rd14, precalc_xorwow_matrix;
	add.s64 	%rd5, %rd14, %rd13;
	mov.b32 	%r939, 0;
	mov.u32 	%r940, %r939;
	mov.u32 	%r941, %r939;
	mov.u32 	%r942, %r939;
	mov.u32 	%r943, %r939;
	mov.u32 	%r932, %r939;
$L__BB1_5:
	mul.wide.u32 	%rd15, %r932, 4;
	add.s64 	%rd16, %rd1, %rd15;
	ld.local.u32 	%r15, [%rd16+4];
	shl.b32 	%r16, %r932, 5;
	mov.b32 	%r938, 0;
$L__BB1_6:
	.pragma "nounroll";
	shr.u32 	%r560, %r15, %r938;
	and.b32  	%r561, %r560, 1;
	setp.eq.b32 	%p4, %r561, 1;
	not.pred 	%p5, %p4;
	add.s32 	%r562, %r16, %r938;
	mul.lo.s32 	%r563, %r562, 5;
	mul.wide.u32 	%rd17, %r563, 4;
	add.s64 	%rd6, %rd5, %rd17;
	@%p5 bra 	$L__BB1_8;
	ld.global.u32 	%r564, [%rd6];
	xor.b32  	%r943, %r943, %r564;
	ld.global.u32 	%r565, [%rd6+4];
	xor.b32  	%r942, %r942, %r565;
	ld.global.u32 	%r566, [%rd6+8];
	xor.b32  	%r941, %r941, %r566;
	ld.global.u32 	%r567, [%rd6+12];
	xor.b32  	%r940, %r940, %r567;
	ld.global.u32 	%r568, [%rd6+16];
	xor.b32  	%r939, %r939, %r568;
$L__BB1_8:
	and.b32  	%r570, %r560, 2;
	setp.eq.s32 	%p6, %r570, 0;
	@%p6 bra 	$L__BB1_10;
	ld.global.u32 	%r571, [%rd6+20];
	xor.b32  	%r943, %r943, %r571;
	ld.global.u32 	%r572, [%rd6+24];
	xor.b32  	%r942, %r942, %r572;
	ld.global.u32 	%r573, [%rd6+28];
	xor.b32  	%r941, %r941, %r573;
	ld.global.u32 	%r574, [%rd6+32];
	xor.b32  	%r940, %r940, %r574;
	ld.global.u32 	%r575, [%rd6+36];
	xor.b32  	%r939, %r939, %r575;
$L__BB1_10:
	and.b32  	%r577, %r560, 4;
	setp.eq.s32 	%p7, %r577, 0;
	@%p7 bra 	$L__BB1_12;
	ld.global.u32 	%r578, [%rd6+40];
	xor.b32  	%r943, %r943, %r578;
	ld.global.u32 	%r579, [%rd6+44];
	xor.b32  	%r942, %r942, %r579;
	ld.global.u32 	%r580, [%rd6+48];
	xor.b32  	%r941, %r941, %r580;
	ld.global.u32 	%r581, [%rd6+52];
	xor.b32  	%r940, %r940, %r581;
	ld.global.u32 	%r582, [%rd6+56];
	xor.b32  	%r939, %r939, %r582;
$L__BB1_12:
	and.b32  	%r584, %r560, 8;
	setp.eq.s32 	%p8, %r584, 0;
	@%p8 bra 	$L__BB1_14;
	ld.global.u32 	%r585, [%rd6+60];
	xor.b32  	%r943, %r943, %r585;
	ld.global.u32 	%r586, [%rd6+64];
	xor.b32  	%r942, %r942, %r586;
	ld.global.u32 	%r587, [%rd6+68];
	xor.b32  	%r941, %r941, %r587;
	ld.global.u32 	%r588, [%rd6+72];
	xor.b32  	%r940, %r940, %r588;
	ld.global.u32 	%r589, [%rd6+76];
	xor.b32  	%r939, %r939, %r589;
$L__BB1_14:
	and.b32  	%r591, %r560, 16;
	setp.eq.s32 	%p9, %r591, 0;
	@%p9 bra 	$L__BB1_16;
	ld.global.u32 	%r592, [%rd6+80];
	xor.b32  	%r943, %r943, %r592;
	ld.global.u32 	%r593, [%rd6+84];
	xor.b32  	%r942, %r942, %r593;
	ld.global.u32 	%r594, [%rd6+88];
	xor.b32  	%r941, %r941, %r594;
	ld.global.u32 	%r595, [%rd6+92];
	xor.b32  	%r940, %r940, %r595;
	ld.global.u32 	%r596, [%rd6+96];
	xor.b32  	%r939, %r939, %r596;
$L__BB1_16:
	and.b32  	%r598, %r560, 32;
	setp.eq.s32 	%p10, %r598, 0;
	@%p10 bra 	$L__BB1_18;
	ld.global.u32 	%r599, [%rd6+100];
	xor.b32  	%r943, %r943, %r599;
	ld.global.u32 	%r600, [%rd6+104];
	xor.b32  	%r942, %r942, %r600;
	ld.global.u32 	%r601, [%rd6+108];
	xor.b32  	%r941, %r941, %r601;
	ld.global.u32 	%r602, [%rd6+112];
	xor.b32  	%r940, %r940, %r602;
	ld.global.u32 	%r603, [%rd6+116];
	xor.b32  	%r939, %r939, %r603;
$L__BB1_18:
	and.b32  	%r605, %r560, 64;
	setp.eq.s32 	%p11, %r605, 0;
	@%p11 bra 	$L__BB1_20;
	ld.global.u32 	%r606, [%rd6+120];
	xor.b32  	%r943, %r943, %r606;
	ld.global.u32 	%r607, [%rd6+124];
	xor.b32  	%r942, %r942, %r607;
	ld.global.u32 	%r608, [%rd6+128];
	xor.b32  	%r941, %r941, %r608;
	ld.global.u32 	%r609, [%rd6+132];
	xor.b32  	%r940, %r940, %r609;
	ld.global.u32 	%r610, [%rd6+136];
	xor.b32  	%r939, %r939, %r610;
$L__BB1_20:
	and.b32  	%r612, %r560, 128;
	setp.eq.s32 	%p12, %r612, 0;
	@%p12 bra 	$L__BB1_22;
	ld.global.u32 	%r613, [%rd6+140];
	xor.b32  	%r943, %r943, %r613;
	ld.global.u32 	%r614, [%rd6+144];
	xor.b32  	%r942, %r942, %r614;
	ld.global.u32 	%r615, [%rd6+148];
	xor.b32  	%r941, %r941, %r615;
	ld.global.u32 	%r616, [%rd6+152];
	xor.b32  	%r940, %r940, %r616;
	ld.global.u32 	%r617, [%rd6+156];
	xor.b32  	%r939, %r939, %r617;
$L__BB1_22:
	and.b32  	%r619, %r560, 256;
	setp.eq.s32 	%p13, %r619, 0;
	@%p13 bra 	$L__BB1_24;
	ld.global.u32 	%r620, [%rd6+160];
	xor.b32  	%r943, %r943, %r620;
	ld.global.u32 	%r621, [%rd6+164];
	xor.b32  	%r942, %r942, %r621;
	ld.global.u32 	%r622, [%rd6+168];
	xor.b32  	%r941, %r941, %r622;
	ld.global.u32 	%r623, [%rd6+172];
	xor.b32  	%r940, %r940, %r623;
	ld.global.u32 	%r624, [%rd6+176];
	xor.b32  	%r939, %r939, %r624;
$L__BB1_24:
	and.b32  	%r626, %r560, 512;
	setp.eq.s32 	%p14, %r626, 0;
	@%p14 bra 	$L__BB1_26;
	ld.global.u32 	%r627, [%rd6+180];
	xor.b32  	%r943, %r943, %r627;
	ld.global.u32 	%r628, [%rd6+184];
	xor.b32  	%r942, %r942, %r628;
	ld.global.u32 	%r629, [%rd6+188];
	xor.b32  	%r941, %r941, %r629;
	ld.global.u32 	%r630, [%rd6+192];
	xor.b32  	%r940, %r940, %r630;
	ld.global.u32 	%r631, [%rd6+196];
	xor.b32  	%r939, %r939, %r631;
$L__BB1_26:
	and.b32  	%r633, %r560, 1024;
	setp.eq.s32 	%p15, %r633, 0;
	@%p15 bra 	$L__BB1_28;
	ld.global.u32 	%r634, [%rd6+200];
	xor.b32  	%r943, %r943, %r634;
	ld.global.u32 	%r635, [%rd6+204];
	xor.b32  	%r942, %r942, %r635;
	ld.global.u32 	%r636, [%rd6+208];
	xor.b32  	%r941, %r941, %r636;
	ld.global.u32 	%r637, [%rd6+212];
	xor.b32  	%r940, %r940, %r637;
	ld.global.u32 	%r638, [%rd6+216];
	xor.b32  	%r939, %r939, %r638;
$L__BB1_28:
	and.b32  	%r640, %r560, 2048;
	setp.eq.s32 	%p16, %r640, 0;
	@%p16 bra 	$L__BB1_30;
	ld.global.u32 	%r641, [%rd6+220];
	xor.b32  	%r943, %r943, %r641;
	ld.global.u32 	%r642, [%rd6+224];
	xor.b32  	%r942, %r942, %r642;
	ld.global.u32 	%r643, [%rd6+228];
	xor.b32  	%r941, %r941, %r643;
	ld.global.u32 	%r644, [%rd6+232];
	xor.b32  	%r940, %r940, %r644;
	ld.global.u32 	%r645, [%rd6+236];
	xor.b32  	%r939, %r939, %r645;
$L__BB1_30:
	and.b32  	%r647, %r560, 4096;
	setp.eq.s32 	%p17, %r647, 0;
	@%p17 bra 	$L__BB1_32;
	ld.global.u32 	%r648, [%rd6+240];
	xor.b32  	%r943, %r943, %r648;
	ld.global.u32 	%r649, [%rd6+244];
	xor.b32  	%r942, %r942, %r649;
	ld.global.u32 	%r650, [%rd6+248];
	xor.b32  	%r941, %r941, %r650;
	ld.global.u32 	%r651, [%rd6+252];
	xor.b32  	%r940, %r940, %r651;
	ld.global.u32 	%r652, [%rd6+256];
	xor.b32  	%r939, %r939, %r652;
$L__BB1_32:
	and.b32  	%r654, %r560, 8192;
	setp.eq.s32 	%p18, %r654, 0;
	@%p18 bra 	$L__BB1_34;
	ld.global.u32 	%r655, [%rd6+260];
	xor.b32  	%r943, %r943, %r655;
	ld.global.u32 	%r656, [%rd6+264];
	xor.b32  	%r942, %r942, %r656;
	ld.global.u32 	%r657, [%rd6+268];
	xor.b32  	%r941, %r941, %r657;
	ld.global.u32 	%r658, [%rd6+272];
	xor.b32  	%r940, %r940, %r658;
	ld.global.u32 	%r659, [%rd6+276];
	xor.b32  	%r939, %r939, %r659;
$L__BB1_34:
	and.b32  	%r661, %r560, 16384;
	setp.eq.s32 	%p19, %r661, 0;
	@%p19 bra 	$L__BB1_36;
	ld.global.u32 	%r662, [%rd6+280];
	xor.b32  	%r943, %r943, %r662;
	ld.global.u32 	%r663, [%rd6+284];
	xor.b32  	%r942, %r942, %r663;
	ld.global.u32 	%r664, [%rd6+288];
	xor.b32  	%r941, %r941, %r664;
	ld.global.u32 	%r665, [%rd6+292];
	xor.b32  	%r940, %r940, %r665;
	ld.global.u32 	%r666, [%rd6+296];
	xor.b32  	%r939, %r939, %r666;
$L__BB1_36:
	and.b32  	%r668, %r560, 32768;
	setp.eq.s32 	%p20, %r668, 0;
	@%p20 bra 	$L__BB1_38;
	ld.global.u32 	%r669, [%rd6+300];
	xor.b32  	%r943, %r943, %r669;
	ld.global.u32 	%r670, [%rd6+304];
	xor.b32  	%r942, %r942, %r670;
	ld.global.u32 	%r671, [%rd6+308];
	xor.b32  	%r941, %r941, %r671;
	ld.global.u32 	%r672, [%rd6+312];
	xor.b32  	%r940, %r940, %r672;
	ld.global.u32 	%r673, [%rd6+316];
	xor.b32  	%r939, %r939, %r673;
$L__BB1_38:
	add.s32 	%r938, %r938, 16;
	setp.ne.s32 	%p21, %r938, 32;
	@%p21 bra 	$L__BB1_6;
	mad.lo.s32 	%r674, %r932, -31, %r16;
	add.s32 	%r932, %r674, 1;
	setp.ne.s32 	%p22, %r932, 5;
	@%p22 bra 	$L__BB1_5;
	st.local.u32 	[%rd1+4], %r943;
	st.local.v2.u32 	[%rd1+8], {%r942, %r941};
	st.local.v2.u32 	[%rd1+16], {%r940, %r939};
	setp.eq.s64 	%p23, %rd4, 1;
	@%p23 bra 	$L__BB1_115;
	mov.b32 	%r939, 0;
	mov.u32 	%r1032, %r939;
	mov.u32 	%r1033, %r939;
	mov.u32 	%r1034, %r939;
	mov.u32 	%r943, %r939;
	mov.u32 	%r1024, %r939;
$L__BB1_42:
	mul.wide.u32 	%rd18, %r1024, 4;
	add.s64 	%rd19, %rd1, %rd18;
	ld.local.u32 	%r191, [%rd19+4];
	shl.b32 	%r192, %r1024, 5;
	mov.b32 	%r1030, 0;
$L__BB1_43:
	.pragma "nounroll";
	shr.u32 	%r677, %r191, %r1030;
	and.b32  	%r678, %r677, 1;
	setp.eq.b32 	%p24, %r678, 1;
	not.pred 	%p25, %p24;
	add.s32 	%r679, %r192, %r1030;
	mul.lo.s32 	%r680, %r679, 5;
	mul.wide.u32 	%rd20, %r680, 4;
	add.s64 	%rd7, %rd5, %rd20;
	@%p25 bra 	$L__BB1_45;
	ld.global.u32 	%r681, [%rd7];
	xor.b32  	%r943, %r943, %r681;
	ld.global.u32 	%r682, [%rd7+4];
	xor.b32  	%r1034, %r1034, %r682;
	ld.global.u32 	%r683, [%rd7+8];
	xor.b32  	%r1033, %r1033, %r683;
	ld.global.u32 	%r684, [%rd7+12];
	xor.b32  	%r1032, %r1032, %r684;
	ld.global.u32 	%r685, [%rd7+16];
	xor.b32  	%r939, %r939, %r685;
$L__BB1_45:
	and.b32  	%r687, %r677, 2;
	setp.eq.s32 	%p26, %r687, 0;
	@%p26 bra 	$L__BB1_47;
	ld.global.u32 	%r688, [%rd7+20];
	xor.b32  	%r943, %r943, %r688;
	ld.global.u32 	%r689, [%rd7+24];
	xor.b32  	%r1034, %r1034, %r689;
	ld.global.u32 	%r690, [%rd7+28];
	xor.b32  	%r1033, %r1033, %r690;
	ld.global.u32 	%r691, [%rd7+32];
	xor.b32  	%r1032, %r1032, %r691;
	ld.global.u32 	%r692, [%rd7+36];
	xor.b32  	%r939, %r939, %r692;
$L__BB1_47:
	and.b32  	%r694, %r677, 4;
	setp.eq.s32 	%p27, %r694, 0;
	@%p27 bra 	$L__BB1_49;
	ld.global.u32 	%r695, [%rd7+40];
	xor.b32  	%r943, %r943, %r695;
	ld.global.u32 	%r696, [%rd7+44];
	xor.b32  	%r1034, %r1034, %r696;
	ld.global.u32 	%r697, [%rd7+48];
	xor.b32  	%r1033, %r1033, %r697;
	ld.global.u32 	%r698, [%rd7+52];
	xor.b32  	%r1032, %r1032, %r698;
	ld.global.u32 	%r699, [%rd7+56];
	xor.b32  	%r939, %r939, %r699;
$L__BB1_49:
	and.b32  	%r701, %r677, 8;
	setp.eq.s32 	%p28, %r701, 0;
	@%p28 bra 	$L__BB1_51;
	ld.global.u32 	%r702, [%rd7+60];
	xor.b32  	%r943, %r943, %r702;
	ld.global.u32 	%r703, [%rd7+64];
	xor.b32  	%r1034, %r1034, %r703;
	ld.global.u32 	%r704, [%rd7+68];
	xor.b32  	%r1033, %r1033, %r704;
	ld.global.u32 	%r705, [%rd7+72];
	xor.b32  	%r1032, %r1032, %r705;
	ld.global.u32 	%r706, [%rd7+76];
	xor.b32  	%r939, %r939, %r706;
$L__BB1_51:
	and.b32  	%r708, %r677, 16;
	setp.eq.s32 	%p29, %r708, 0;
	@%p29 bra 	$L__BB1_53;
	ld.global.u32 	%r709, [%rd7+80];
	xor.b32  	%r943, %r943, %r709;
	ld.global.u32 	%r710, [%rd7+84];
	xor.b32  	%r1034, %r1034, %r710;
	ld.global.u32 	%r711, [%rd7+88];
	xor.b32  	%r1033, %r1033, %r711;
	ld.global.u32 	%r712, [%rd7+92];
	xor.b32  	%r1032, %r1032, %r712;
	ld.global.u32 	%r713, [%rd7+96];
	xor.b32  	%r939, %r939, %r713;
$L__BB1_53:
	and.b32  	%r715, %r677, 32;
	setp.eq.s32 	%p30, %r715, 0;
	@%p30 bra 	$L__BB1_55;
	ld.global.u32 	%r716, [%rd7+100];
	xor.b32  	%r943, %r943, %r716;
	ld.global.u32 	%r717, [%rd7+104];
	xor.b32  	%r1034, %r1034, %r717;
	ld.global.u32 	%r718, [%rd7+108];
	xor.b32  	%r1033, %r1033, %r718;
	ld.global.u32 	%r719, [%rd7+112];
	xor.b32  	%r1032, %r1032, %r719;
	ld.global.u32 	%r720, [%rd7+116];
	xor.b32  	%r939, %r939, %r720;
$L__BB1_55:
	and.b32  	%r722, %r677, 64;
	setp.eq.s32 	%p31, %r722, 0;
	@%p31 bra 	$L__BB1_57;
	ld.global.u32 	%r723, [%rd7+120];
	xor.b32  	%r943, %r943, %r723;
	ld.global.u32 	%r724, [%rd7+124];
	xor.b32  	%r1034, %r1034, %r724;
	ld.global.u32 	%r725, [%rd7+128];
	xor.b32  	%r1033, %r1033, %r725;
	ld.global.u32 	%r726, [%rd7+132];
	xor.b32  	%r1032, %r1032, %r726;
	ld.global.u32 	%r727, [%rd7+136];
	xor.b32  	%r939, %r939, %r727;
$L__BB1_57:
	and.b32  	%r729, %r677, 128;
	setp.eq.s32 	%p32, %r729, 0;
	@%p32 bra 	$L__BB1_59;
	ld.global.u32 	%r730, [%rd7+140];
	xor.b32  	%r943, %r943, %r730;
	ld.global.u32 	%r731, [%rd7+144];
	xor.b32  	%r1034, %r1034, %r731;
	ld.global.u32 	%r732, [%rd7+148];
	xor.b32  	%r1033, %r1033, %r732;
	ld.global.u32 	%r733, [%rd7+152];
	xor.b32  	%r1032, %r1032, %r733;
	ld.global.u32 	%r734, [%rd7+156];
	xor.b32  	%r939, %r939, %r734;
$L__BB1_59:
	and.b32  	%r736, %r677, 256;
	setp.eq.s32 	%p33, %r736, 0;
	@%p33 bra 	$L__BB1_61;
	ld.global.u32 	%r737, [%rd7+160];
	xor.b32  	%r943, %r943, %r737;
	ld.global.u32 	%r738, [%rd7+164];
	xor.b32  	%r1034, %r1034, %r738;
	ld.global.u32 	%r739, [%rd7+168];
	xor.b32  	%r1033, %r1033, %r739;
	ld.global.u32 	%r740, [%rd7+172];
	xor.b32  	%r1032, %r1032, %r740;
	ld.global.u32 	%r741, [%rd7+176];
	xor.b32  	%r939, %r939, %r741;
$L__BB1_61:
	and.b32  	%r743, %r677, 512;
	setp.eq.s32 	%p34, %r743, 0;
	@%p34 bra 	$L__BB1_63;
	ld.global.u32 	%r744, [%rd7+180];
	xor.b32  	%r943, %r943, %r744;
	ld.global.u32 	%r745, [%rd7+184];
	xor.b32  	%r1034, %r1034, %r745;
	ld.global.u32 	%r746, [%rd7+188];
	xor.b32  	%r1033, %r1033, %r746;
	ld.global.u32 	%r747, [%rd7+192];
	xor.b32  	%r1032, %r1032, %r747;
	ld.global.u32 	%r748, [%rd7+196];
	xor.b32  	%r939, %r939, %r748;
$L__BB1_63:
	and.b32  	%r750, %r677, 1024;
	setp.eq.s32 	%p35, %r750, 0;
	@%p35 bra 	$L__BB1_65;
	ld.global.u32 	%r751, [%rd7+200];
	xor.b32  	%r943, %r943, %r751;
	ld.global.u32 	%r752, [%rd7+204];
	xor.b32  	%r1034, %r1034, %r752;
	ld.global.u32 	%r753, [%rd7+208];
	xor.b32  	%r1033, %r1033, %r753;
	ld.global.u32 	%r754, [%rd7+212];
	xor.b32  	%r1032, %r1032, %r754;
	ld.global.u32 	%r755, [%rd7+216];
	xor.b32  	%r939, %r939, %r755;
$L__BB1_65:
	and.b32  	%r757, %r677, 2048;
	setp.eq.s32 	%p36, %r757, 0;
	@%p36 bra 	$L__BB1_67;
	ld.global.u32 	%r758, [%rd7+220];
	xor.b32  	%r943, %r943, %r758;
	ld.global.u32 	%r759, [%rd7+224];
	xor.b32  	%r1034, %r1034, %r759;
	ld.global.u32 	%r760, [%rd7+228];
	xor.b32  	%r1033, %r1033, %r760;
	ld.global.u32 	%r761, [%rd7+232];
	xor.b32  	%r1032, %r1032, %r761;
	ld.global.u32 	%r762, [%rd7+236];
	xor.b32  	%r939, %r939, %r762;
$L__BB1_67:
	and.b32  	%r764, %r677, 4096;
	setp.eq.s32 	%p37, %r764, 0;
	@%p37 bra 	$L__BB1_69;
	ld.global.u32 	%r765, [%rd7+240];
	xor.b32  	%r943, %r943, %r765;
	ld.global.u32 	%r766, [%rd7+244];
	xor.b32  	%r1034, %r1034, %r766;
	ld.global.u32 	%r767, [%rd7+248];
	xor.b32  	%r1033, %r1033, %r767;
	ld.global.u32 	%r768, [%rd7+252];
	xor.b32  	%r1032, %r1032, %r768;
	ld.global.u32 	%r769, [%rd7+256];
	xor.b32  	%r939, %r939, %r769;
$L__BB1_69:
	and.b32  	%r771, %r677, 8192;
	setp.eq.s32 	%p38, %r771, 0;
	@%p38 bra 	$L__BB1_71;
	ld.global.u32 	%r772, [%rd7+260];
	xor.b32  	%r943, %r943, %r772;
	ld.global.u32 	%r773, [%rd7+264];
	xor.b32  	%r1034, %r1034, %r773;
	ld.global.u32 	%r774, [%rd7+268];
	xor.b32  	%r1033, %r1033, %r774;
	ld.global.u32 	%r775, [%rd7+272];
	xor.b32  	%r1032, %r1032, %r775;
	ld.global.u32 	%r776, [%rd7+276];
	xor.b32  	%r939, %r939, %r776;
$L__BB1_71:
	and.b32  	%r778, %r677, 16384;
	setp.eq.s32 	%p39, %r778, 0;
	@%p39 bra 	$L__BB1_73;
	ld.global.u32 	%r779, [%rd7+280];
	xor.b32  	%r943, %r943, %r779;
	ld.global.u32 	%r780, [%rd7+284];
	xor.b32  	%r1034, %r1034, %r780;
	ld.global.u32 	%r781, [%rd7+288];
	xor.b32  	%r1033, %r1033, %r781;
	ld.global.u32 	%r782, [%rd7+292];
	xor.b32  	%r1032, %r1032, %r782;
	ld.global.u32 	%r783, [%rd7+296];
	xor.b32  	%r939, %r939, %r783;
$L__BB1_73:
	and.b32  	%r785, %r677, 32768;
	setp.eq.s32 	%p40, %r785, 0;
	@%p40 bra 	$L__BB1_75;
	ld.global.u32 	%r786, [%rd7+300];
	xor.b32  	%r943, %r943, %r786;
	ld.global.u32 	%r787, [%rd7+304];
	xor.b32  	%r1034, %r1034, %r787;
	ld.global.u32 	%r788, [%rd7+308];
	xor.b32  	%r1033, %r1033, %r788;
	ld.global.u32 	%r789, [%rd7+312];
	xor.b32  	%r1032, %r1032, %r789;
	ld.global.u32 	%r790, [%rd7+316];
	xor.b32  	%r939, %r939, %r790;
$L__BB1_75:
	add.s32 	%r1030, %r1030, 16;
	setp.ne.s32 	%p41, %r1030, 32;
	@%p41 bra 	$L__BB1_43;
	mad.lo.s32 	%r791, %r1024, -31, %r192;
	add.s32 	%r1024, %r791, 1;
	setp.ne.s32 	%p42, %r1024, 5;
	@%p42 bra 	$L__BB1_42;
	st.local.u32 	[%rd1+4], %r943;
	st.local.v2.u32 	[%rd1+8], {%r1034, %r1033};
	st.local.v2.u32 	[%rd1+16], {%r1032, %r939};
	setp.ne.s64 	%p43, %rd4, 3;
	@%p43 bra 	$L__BB1_115;
	mov.b32 	%r939, 0;
	mov.u32 	%r1124, %r939;
	mov.u32 	%r1125, %r939;
	mov.u32 	%r1126, %r939;
	mov.u32 	%r943, %r939;
	mov.u32 	%r1116, %r939;
$L__BB1_79:
	mul.wide.u32 	%rd21, %r1116, 4;
	add.s64 	%rd22, %rd1, %rd21;
	ld.local.u32 	%r367, [%rd22+4];
	shl.b32 	%r368, %r1116, 5;
	mov.b32 	%r1122, 0;
$L__BB1_80:
	.pragma "nounroll";
	shr.u32 	%r794, %r367, %r1122;
	and.b32  	%r795, %r794, 1;
	setp.eq.b32 	%p44, %r795, 1;
	not.pred 	%p45, %p44;
	add.s32 	%r796, %r368, %r1122;
	mul.lo.s32 	%r797, %r796, 5;
	mul.wide.u32 	%rd23, %r797, 4;
	add.s64 	%rd8, %rd5, %rd23;
	@%p45 bra 	$L__BB1_82;
	ld.global.u32 	%r798, [%rd8];
	xor.b32  	%r943, %r943, %r798;
	ld.global.u32 	%r799, [%rd8+4];
	xor.b32  	%r1126, %r1126, %r799;
	ld.global.u32 	%r800, [%rd8+8];
	xor.b32  	%r1125, %r1125, %r800;
	ld.global.u32 	%r801, [%rd8+12];
	xor.b32  	%r1124, %r1124, %r801;
	ld.global.u32 	%r802, [%rd8+16];
	xor.b32  	%r939, %r939, %r802;
$L__BB1_82:
	and.b32  	%r804, %r794, 2;
	setp.eq.s32 	%p46, %r804, 0;
	@%p46 bra 	$L__BB1_84;
	ld.global.u32 	%r805, [%rd8+20];
	xor.b32  	%r943, %r943, %r805;
	ld.global.u32 	%r806, [%rd8+24];
	xor.b32  	%r1126, %r1126, %r806;
	ld.global.u32 	%r807, [%rd8+28];
	xor.b32  	%r1125, %r1125, %r807;
	ld.global.u32 	%r808, [%rd8+32];
	xor.b32  	%r1124, %r1124, %r808;
	ld.global.u32 	%r809, [%rd8+36];
	xor.b32  	%r939, %r939, %r809;
$L__BB1_84:
	and.b32  	%r811, %r794, 4;
	setp.eq.s32 	%p47, %r811, 0;
	@%p47 bra 	$L__BB1_86;
	ld.global.u32 	%r812, [%rd8+40];
	xor.b32  	%r943, %r943, %r812;
	ld.global.u32 	%r813, [%rd8+44];
	xor.b32  	%r1126, %r1126, %r813;
	ld.global.u32 	%r814, [%rd8+48];
	xor.b32  	%r1125, %r1125, %r814;
	ld.global.u32 	%r815, [%rd8+52];
	xor.b32  	%r1124, %r1124, %r815;
	ld.global.u32 	%r816, [%rd8+56];
	xor.b32  	%r939, %r939, %r816;
$L__BB1_86:
	and.b32  	%r818, %r794, 8;
	setp.eq.s32 	%p48, %r818, 0;
	@%p48 bra 	$L__BB1_88;
	ld.global.u32 	%r819, [%rd8+60];
	xor.b32  	%r943, %r943, %r819;
	ld.global.u32 	%r820, [%rd8+64];
	xor.b32  	%r1126, %r1126, %r820;
	ld.global.u32 	%r821, [%rd8+68];
	xor.b32  	%r1125, %r1125, %r821;
	ld.global.u32 	%r822, [%rd8+72];
	xor.b32  	%r1124, %r1124, %r822;
	ld.global.u32 	%r823, [%rd8+76];
	xor.b32  	%r939, %r939, %r823;
$L__BB1_88:
	and.b32  	%r825, %r794, 16;
	setp.eq.s32 	%p49, %r825, 0;
	@%p49 bra 	$L__BB1_90;
	ld.global.u32 	%r826, [%rd8+80];
	xor.b32  	%r943, %r943, %r826;
	ld.global.u32 	%r827, [%rd8+84];
	xor.b32  	%r1126, %r1126, %r827;
	ld.global.u32 	%r828, [%rd8+88];
	xor.b32  	%r1125, %r1125, %r828;
	ld.global.u32 	%r829, [%rd8+92];
	xor.b32  	%r1124, %r1124, %r829;
	ld.global.u32 	%r830, [%rd8+96];
	xor.b32  	%r939, %r939, %r830;
$L__BB1_90:
	and.b32  	%r832, %r794, 32;
	setp.eq.s32 	%p50, %r832, 0;
	@%p50 bra 	$L__BB1_92;
	ld.global.u32 	%r833, [%rd8+100];
	xor.b32  	%r943, %r943, %r833;
	ld.global.u32 	%r834, [%rd8+104];
	xor.b32  	%r1126, %r1126, %r834;
	ld.global.u32 	%r835, [%rd8+108];
	xor.b32  	%r1125, %r1125, %r835;
	ld.global.u32 	%r836, [%rd8+112];
	xor.b32  	%r1124, %r1124, %r836;
	ld.global.u32 	%r837, [%rd8+116];
	xor.b32  	%r939, %r939, %r837;
$L__BB1_92:
	and.b32  	%r839, %r794, 64;
	setp.eq.s32 	%p51, %r839, 0;
	@%p51 bra 	$L__BB1_94;
	ld.global.u32 	%r840, [%rd8+120];
	xor.b32  	%r943, %r943, %r840;
	ld.global.u32 	%r841, [%rd8+124];
	xor.b32  	%r1126, %r1126, %r841;
	ld.global.u32 	%r842, [%rd8+128];
	xor.b32  	%r1125, %r1125, %r842;
	ld.global.u32 	%r843, [%rd8+132];
	xor.b32  	%r1124, %r1124, %r843;
	ld.global.u32 	%r844, [%rd8+136];
	xor.b32  	%r939, %r939, %r844;
$L__BB1_94:
	and.b32  	%r846, %r794, 128;
	setp.eq.s32 	%p52, %r846, 0;
	@%p52 bra 	$L__BB1_96;
	ld.global.u32 	%r847, [%rd8+140];
	xor.b32  	%r943, %r943, %r847;
	ld.global.u32 	%r848, [%rd8+144];
	xor.b32  	%r1126, %r1126, %r848;
	ld.global.u32 	%r849, [%rd8+148];
	xor.b32  	%r1125, %r1125, %r849;
	ld.global.u32 	%r850, [%rd8+152];
	xor.b32  	%r1124, %r1124, %r850;
	ld.global.u32 	%r851, [%rd8+156];
	xor.b32  	%r939, %r939, %r851;
$L__BB1_96:
	and.b32  	%r853, %r794, 256;
	setp.eq.s32 	%p53, %r853, 0;
	@%p53 bra 	$L__BB1_98;
	ld.global.u32 	%r854, [%rd8+160];
	xor.b32  	%r943, %r943, %r854;
	ld.global.u32 	%r855, [%rd8+164];
	xor.b32  	%r1126, %r1126, %r855;
	ld.global.u32 	%r856, [%rd8+168];
	xor.b32  	%r1125, %r1125, %r856;
	ld.global.u32 	%r857, [%rd8+172];
	xor.b32  	%r1124, %r1124, %r857;
	ld.global.u32 	%r858, [%rd8+176];
	xor.b32  	%r939, %r939, %r858;
$L__BB1_98:
	and.b32  	%r860, %r794, 512;
	setp.eq.s32 	%p54, %r860, 0;
	@%p54 bra 	$L__BB1_100;
	ld.global.u32 	%r861, [%rd8+180];
	xor.b32  	%r943, %r943, %r861;
	ld.global.u32 	%r862, [%rd8+184];
	xor.b32  	%r1126, %r1126, %r862;
	ld.global.u32 	%r863, [%rd8+188];
	xor.b32  	%r1125, %r1125, %r863;
	ld.global.u32 	%r864, [%rd8+192];
	xor.b32  	%r1124, %r1124, %r864;
	ld.global.u32 	%r865, [%rd8+196];
	xor.b32  	%r939, %r939, %r865;
$L__BB1_100:
	and.b32  	%r867, %r794, 1024;
	setp.eq.s32 	%p55, %r867, 0;
	@%p55 bra 	$L__BB1_102;
	ld.global.u32 	%r868, [%rd8+200];
	xor.b32  	%r943, %r943, %r868;
	ld.global.u32 	%r869, [%rd8+204];
	xor.b32  	%r1126, %r1126, %r869;
	ld.global.u32 	%r870, [%rd8+208];
	xor.b32  	%r1125, %r1125, %r870;
	ld.global.u32 	%r871, [%rd8+212];
	xor.b32  	%r1124, %r1124, %r871;
	ld.global.u32 	%r872, [%rd8+216];
	xor.b32  	%r939, %r939, %r872;
$L__BB1_102:
	and.b32  	%r874, %r794, 2048;
	setp.eq.s32 	%p56, %r874, 0;
	@%p56 bra 	$L__BB1_104;
	ld.global.u32 	%r875, [%rd8+220];
	xor.b32  	%r943, %r943, %r875;
	ld.global.u32 	%r876, [%rd8+224];
	xor.b32  	%r1126, %r1126, %r876;
	ld.global.u32 	%r877, [%rd8+228];
	xor.b32  	%r1125, %r1125, %r877;
	ld.global.u32 	%r878, [%rd8+232];
	xor.b32  	%r1124, %r1124, %r878;
	ld.global.u32 	%r879, [%rd8+236];
	xor.b32  	%r939, %r939, %r879;
$L__BB1_104:
	and.b32  	%r881, %r794, 4096;
	setp.eq.s32 	%p57, %r881, 0;
	@%p57 bra 	$L__BB1_106;
	ld.global.u32 	%r882, [%rd8+240];
	xor.b32  	%r943, %r943, %r882;
	ld.global.u32 	%r883, [%rd8+244];
	xor.b32  	%r1126, %r1126, %r883;
	ld.global.u32 	%r884, [%rd8+248];
	xor.b32  	%r1125, %r1125, %r884;
	ld.global.u32 	%r885, [%rd8+252];
	xor.b32  	%r1124, %r1124, %r885;
	ld.global.u32 	%r886, [%rd8+256];
	xor.b32  	%r939, %r939, %r886;
$L__BB1_106:
	and.b32  	%r888, %r794, 8192;
	setp.eq.s32 	%p58, %r888, 0;
	@%p58 bra 	$L__BB1_108;
	ld.global.u32 	%r889, [%rd8+260];
	xor.b32  	%r943, %r943, %r889;
	ld.global.u32 	%r890, [%rd8+264];
	xor.b32  	%r1126, %r1126, %r890;
	ld.global.u32 	%r891, [%rd8+268];
	xor.b32  	%r1125, %r1125, %r891;
	ld.global.u32 	%r892, [%rd8+272];
	xor.b32  	%r1124, %r1124, %r892;
	ld.global.u32 	%r893, [%rd8+276];
	xor.b32  	%r939, %r939, %r893;
$L__BB1_108:
	and.b32  	%r895, %r794, 16384;
	setp.eq.s32 	%p59, %r895, 0;
	@%p59 bra 	$L__BB1_110;
	ld.global.u32 	%r896, [%rd8+280];
	xor.b32  	%r943, %r943, %r896;
	ld.global.u32 	%r897, [%rd8+284];
	xor.b32  	%r1126, %r1126, %r897;
	ld.global.u32 	%r898, [%rd8+288];
	xor.b32  	%r1125, %r1125, %r898;
	ld.global.u32 	%r899, [%rd8+292];
	xor.b32  	%r1124, %r1124, %r899;
	ld.global.u32 	%r900, [%rd8+296];
	xor.b32  	%r939, %r939, %r900;
$L__BB1_110:
	and.b32  	%r902, %r794, 32768;
	setp.eq.s32 	%p60, %r902, 0;
	@%p60 bra 	$L__BB1_112;
	ld.global.u32 	%r903, [%rd8+300];
	xor.b32  	%r943, %r943, %r903;
	ld.global.u32 	%r904, [%rd8+304];
	xor.b32  	%r1126, %r1126, %r904;
	ld.global.u32 	%r905, [%rd8+308];
	xor.b32  	%r1125, %r1125, %r905;
	ld.global.u32 	%r906, [%rd8+312];
	xor.b32  	%r1124, %r1124, %r906;
	ld.global.u32 	%r907, [%rd8+316];
	xor.b32  	%r939, %r939, %r907;
$L__BB1_112:
	add.s32 	%r1122, %r1122, 16;
	setp.ne.s32 	%p61, %r1122, 32;
	@%p61 bra 	$L__BB1_80;
	mad.lo.s32 	%r908, %r1116, -31, %r368;
	add.s32 	%r1116, %r908, 1;
	setp.ne.s32 	%p62, %r1116, 5;
	@%p62 bra 	$L__BB1_79;
	st.local.u32 	[%rd1+4], %r943;
	st.local.v2.u32 	[%rd1+8], {%r1126, %r1125};
	st.local.v2.u32 	[%rd1+16], {%r1124, %r939};
$L__BB1_115:
	shr.u64 	%rd27, %rd3, 2;
	add.s32 	%r926, %r926, 1;
	setp.gt.u64 	%p63, %rd3, 3;
	@%p63 bra 	$L__BB1_3;
$L__BB1_116:
	shr.u32 	%r909, %r943, 2;
	xor.b32  	%r910, %r909, %r943;
	shl.b32 	%r911, %r939, 4;
	shl.b32 	%r912, %r910, 1;
	xor.b32  	%r913, %r912, %r911;
	xor.b32  	%r914, %r913, %r910;
	xor.b32  	%r915, %r914, %r939;
	add.s32 	%r916, %r3, %r915;
	add.s32 	%r917, %r916, 362437;
	rem.u32 	%r918, %r917, %r2;
	shr.s32 	%r919, %r918, 31;
	shr.u32 	%r920, %r919, 29;
	add.s32 	%r921, %r918, %r920;
	shr.s32 	%r922, %r921, 3;
	and.b32  	%r923, %r918, 7;
	cvt.s64.s32 	%rd24, %r922;
	cvta.to.global.u64 	%rd25, %rd10;
	add.s64 	%rd26, %rd25, %rd24;
	ld.global.u8 	%rs1, [%rd26];
	mov.b16 	%rs2, 1;
	shl.b16 	%rs3, %rs2, %r923;
	xor.b16  	%rs4, %rs1, %rs3;
	st.global.u8 	[%rd26], %rs4;
$L__BB1_117:
	ret;

}
	// .globl	_Z13restoreBackupPhS_i
.visible .entry _Z13restoreBackupPhS_i(
	.param .u64 .ptr .align 1 _Z13restoreBackupPhS_i_param_0,
	.param .u64 .ptr .align 1 _Z13restoreBackupPhS_i_param_1,
	.param .u32 _Z13restoreBackupPhS_i_param_2
)
{
	.reg .pred 	%p<2>;
	.reg .b16 	%rs<2>;
	.reg .b32 	%r<6>;
	.reg .b64 	%rd<8>;

	ld.param.u64 	%rd1, [_Z13restoreBackupPhS_i_param_0];
	ld.param.u64 	%rd2, [_Z13restoreBackupPhS_i_param_1];
	ld.param.u32 	%r2, [_Z13restoreBackupPhS_i_param_2];
	mov.u32 	%r3, %ctaid.x;
	mov.u32 	%r4, %ntid.x;
	mov.u32 	%r5, %tid.x;
	mad.lo.s32 	%r1, %r3, %r4, %r5;
	setp.ge.s32 	%p1, %r1, %r2;
	@%p1 bra 	$L__BB2_2;
	cvta.to.global.u64 	%rd3, %rd2;
	cvta.to.global.u64 	%rd4, %rd1;
	cvt.s64.s32 	%rd5, %r1;
	add.s64 	%rd6, %rd3, %rd5;
	ld.global.u8 	%rs1, [%rd6];
	add.s64 	%rd7, %rd4, %rd5;
	st.global.u8 	[%rd7], %rs1;
$L__BB2_2:
	ret;

}


// ===== COMPILED SASS (sm_100) =====

	.target	sm_100

	.elftype	@"ET_EXEC"


//--------------------- .note.nv.tkinfo           --------------------------
	.section	.note.nv.tkinfo,"",@"SHT_NOTE"
	.sectionflags	@"SHF_NOTE_NV_TKINFO"
	.tkinfo
        /*0018*/ 	.word	0x00000002
        /*0030*/ 	.string	""
        /*0030*/ 	.string	"ptxas"
        /*0030*/ 	.string	"Cuda compilation tools, release 13.0, V13.0.88"
        /*0030*/ 	.string	"Build cuda_13.0.r13.0/compiler.36424714_0"
        /*0030*/ 	.string	"-arch sm_100 -m 64 "



//--------------------- .note.nv.cuinfo           --------------------------
	.section	.note.nv.cuinfo,"",@"SHT_NOTE"
	.sectionflags	@"SHF_NOTE_NV_CUINFO"
        /*0018*/ 	.short	0x0002
        /*001a*/ 	.short	0x0064
        /*001c*/ 	.short	0x0082
	.zero		2


//--------------------- .nv.info                  --------------------------
	.section	.nv.info,"",@"SHT_CUDA_INFO"
	.align	4


	//----- nvinfo : EIATTR_REGCOUNT
	.align		4
        /*0000*/ 	.byte	0x04, 0x2f
        /*0002*/ 	.short	(.L_10 - .L_9)
	.align		4
.L_9:
        /*0004*/ 	.word	index@(_Z10backupDataPhS_i)
        /*0008*/ 	.word	0x00000008


	//----- nvinfo : EIATTR_FRAME_SIZE
	.align		4
.L_10:
        /*000c*/ 	.byte	0x04, 0x11
        /*000e*/ 	.short	(.L_12 - .L_11)
	.align		4
.L_11:
        /*0010*/ 	.word	index@(_Z10backupDataPhS_i)
        /*0014*/ 	.word	0x00000000


	//----- nvinfo : EIATTR_REGCOUNT
	.align		4
.L_12:
        /*0018*/ 	.byte	0x04, 0x2f
        /*001a*/ 	.short	(.L_14 - .L_13)
	.align		4
.L_13:
        /*001c*/ 	.word	index@(_Z10mutateBitsPhify)
        /*0020*/ 	.word	0x0000001f


	//----- nvinfo : EIATTR_FRAME_SIZE
	.align		4
.L_14:
        /*0024*/ 	.byte	0x04, 0x11
        /*0026*/ 	.short	(.L_16 - .L_15)
	.align		4
.L_15:
        /*0028*/ 	.word	index@(_Z10mutateBitsPhify)
        /*002c*/ 	.word	0x00000030


	//----- nvinfo : EIATTR_REGCOUNT
	.align		4
.L_16:
        /*0030*/ 	.byte	0x04, 0x2f
        /*0032*/ 	.short	(.L_18 - .L_17)
	.align		4
.L_17:
        /*0034*/ 	.word	index@(_Z13restoreBackupPhS_i)
        /*0038*/ 	.word	0x00000008


	//----- nvinfo : EIATTR_FRAME_SIZE
	.align		4
.L_18:
        /*003c*/ 	.byte	0x04, 0x11
        /*003e*/ 	.short	(.L_20 - .L_19)
	.align		4
.L_19:
        /*0040*/ 	.word	index@(_Z13restoreBackupPhS_i)
        /*0044*/ 	.word	0x00000000


	//----- nvinfo : EIATTR_MIN_STACK_SIZE
	.align		4
.L_20:
        /*0048*/ 	.byte	0x04, 0x12
        /*004a*/ 	.short	(.L_22 - .L_21)
	.align		4
.L_21:
        /*004c*/ 	.word	index@(_Z13restoreBackupPhS_i)
        /*0050*/ 	.word	0x00000000


	//----- nvinfo : EIATTR_MIN_STACK_SIZE
	.align		4
.L_22:
        /*0054*/ 	.byte	0x04, 0x12
        /*0056*/ 	.short	(.L_24 - .L_23)
	.align		4
.L_23:
        /*0058*/ 	.word	index@(_Z10mutateBitsPhify)
        /*005c*/ 	.word	0x00000030


	//----- nvinfo : EIATTR_MIN_STACK_SIZE
	.align		4
.L_24:
        /*0060*/ 	.byte	0x04, 0x12
        /*0062*/ 	.short	(.L_26 - .L_25)
	.align		4
.L_25:
        /*0064*/ 	.word	index@(_Z10backupDataPhS_i)
        /*0068*/ 	.word	0x00000000
.L_26:


//--------------------- .nv.compat                --------------------------
	.section	.nv.compat,"",@"SHT_CUDA_COMPAT_INFO"
	.align	4
        /*0000*/ 	.byte	0x02, 0x09, 0x00, 0x00, 0x02, 0x02, 0x01, 0x00, 0x02, 0x05, 0x05, 0x00, 0x03, 0x07, 0x01, 0x01
        /*0010*/ 	.byte	0x02, 0x03, 0x00, 0x00, 0x02, 0x06, 0x01, 0x00, 0x04, 0x0b, 0x08, 0x00, 0x09, 0x00, 0x00, 0x00
        /*0020*/ 	.byte	0x00, 0x00, 0x00, 0x00


//--------------------- .nv.info._Z13restoreBackupPhS_i --------------------------
	.section	.nv.info._Z13restoreBackupPhS_i,"",@"SHT_CUDA_INFO"
	.sectionflags	@""
	.align	4


	//----- nvinfo : EIATTR_CUDA_API_VERSION
	.align		4
        /*0000*/ 	.byte	0x04, 0x37
        /*0002*/ 	.short	(.L_28 - .L_27)
.L_27:
        /*0004*/ 	.word	0x00000082


	//----- nvinfo : EIATTR_KPARAM_INFO
	.align		4
.L_28:
        /*0008*/ 	.byte	0x04, 0x17
        /*000a*/ 	.short	(.L_30 - .L_29)
.L_29:
        /*000c*/ 	.word	0x00000000
        /*0010*/ 	.short	0x0002
        /*0012*/ 	.short	0x0010
        /*0014*/ 	.byte	0x00, 0xf0, 0x11, 0x00


	//----- nvinfo : EIATTR_KPARAM_INFO
	.align		4
.L_30:
        /*0018*/ 	.byte	0x04, 0x17
        /*001a*/ 	.short	(.L_32 - .L_31)
.L_31:
        /*001c*/ 	.word	0x00000000
        /*0020*/ 	.short	0x0001
        /*0022*/ 	.short	0x0008
        /*0024*/ 	.byte	0x00, 0xf5, 0x21, 0x00


	//----- nvinfo : EIATTR_KPARAM_INFO
	.align		4
.L_32:
        /*0028*/ 	.byte	0x04, 0x17
        /*002a*/ 	.short	(.L_34 - .L_33)
.L_33:
        /*002c*/ 	.word	0x00000000
        /*0030*/ 	.short	0x0000
        /*0032*/ 	.short	0x0000
        /*0034*/ 	.byte	0x00, 0xf5, 0x21, 0x00


	//----- nvinfo : EIATTR_SPARSE_MMA_MASK
	.align		4
.L_34:
        /*0038*/ 	.byte	0x03, 0x50
        /*003a*/ 	.short	0x0000


	//----- nvinfo : EIATTR_MAXREG_COUNT
	.align		4
        /*003c*/ 	.byte	0x03, 0x1b
        /*003e*/ 	.short	0x00ff


	//----- nvinfo : EIATTR_MERCURY_ISA_VERSION
	.align		4
        /*0040*/ 	.byte	0x03, 0x5f
        /*0042*/ 	.short	0x0101


	//----- nvinfo : EIATTR_VRC_CTA_INIT_COUNT
	.align		4
        /*0044*/ 	.byte	0x02, 0x4a
	.zero		1
	.zero		1


	//----- nvinfo : EIATTR_EXIT_INSTR_OFFSETS
	.align		4
        /*0048*/ 	.byte	0x04, 0x1c
        /*004a*/ 	.short	(.L_36 - .L_35)


	//   ....[0]....
.L_35:
        /*004c*/ 	.word	0x00000070


	//   ....[1]....
        /*0050*/ 	.word	0x00000110


	//----- nvinfo : EIATTR_CBANK_PARAM_SIZE
	.align		4
.L_36:
        /*0054*/ 	.byte	0x03, 0x19
        /*0056*/ 	.short	0x0014


	//----- nvinfo : EIATTR_PARAM_CBANK
	.align		4
        /*0058*/ 	.byte	0x04, 0x0a
        /*005a*/ 	.short	(.L_38 - .L_37)
	.align		4
.L_37:
        /*005c*/ 	.word	index@(.nv.constant0._Z13restoreBackupPhS_i)
        /*0060*/ 	.short	0x0380
        /*0062*/ 	.short	0x0014


	//----- nvinfo : EIATTR_SW_WAR
	.align		4
.L_38:
        /*0064*/ 	.byte	0x04, 0x36
        /*0066*/ 	.short	(.L_40 - .L_39)
.L_39:
        /*0068*/ 	.word	0x00000008
.L_40:


//--------------------- .nv.info._Z10mutateBitsPhify --------------------------
	.section	.nv.info._Z10mutateBitsPhify,"",@"SHT_CUDA_INFO"
	.sectionflags	@""
	.align	4


	//----- nvinfo : EIATTR_CUDA_API_VERSION
	.align		4
        /*0000*/ 	.byte	0x04, 0x37
        /*0002*/ 	.short	(.L_42 - .L_41)
.L_41:
        /*0004*/ 	.word	0x00000082


	//----- nvinfo : EIATTR_KPARAM_INFO
	.align		4
.L_42:
        /*0008*/ 	.byte	0x04, 0x17
        /*000a*/ 	.short	(.L_44 - .L_43)
.L_43:
        /*000c*/ 	.word	0x00000000
        /*0010*/ 	.short	0x0003
        /*0012*/ 	.short	0x0010
        /*0014*/ 	.byte	0x00, 0xf0, 0x21, 0x00


	//----- nvinfo : EIATTR_KPARAM_INFO
	.align		4
.L_44:
        /*0018*/ 	.byte	0x04, 0x17
        /*001a*/ 	.short	(.L_46 - .L_45)
.L_45:
        /*001c*/ 	.word	0x00000000
        /*0020*/ 	.short	0x0002
        /*0022*/ 	.short	0x000c
        /*0024*/ 	.byte	0x00, 0xf0, 0x11, 0x00


	//----- nvinfo : EIATTR_KPARAM_INFO
	.align		4
.L_46:
        /*0028*/ 	.byte	0x04, 0x17
        /*002a*/ 	.short	(.L_48 - .L_47)
.L_47:
        /*002c*/ 	.word	0x00000000
        /*0030*/ 	.short	0x0001
        /*0032*/ 	.short	0x0008
        /*0034*/ 	.byte	0x00, 0xf0, 0x11, 0x00


	//----- nvinfo : EIATTR_KPARAM_INFO
	.align		4
.L_48:
        /*0038*/ 	.byte	0x04, 0x17
        /*003a*/ 	.short	(.L_50 - .L_49)
.L_49:
        /*003c*/ 	.word	0x00000000
        /*0040*/ 	.short	0x0000
        /*0042*/ 	.short	0x0000
        /*0044*/ 	.byte	0x00, 0xf5, 0x21, 0x00


	//----- nvinfo : EIATTR_SPARSE_MMA_MASK
	.align		4
.L_50:
        /*0048*/ 	.byte	0x03, 0x50
        /*004a*/ 	.short	0x0000


	//----- nvinfo : EIATTR_MAXREG_COUNT
	.align		4
        /*004c*/ 	.byte	0x03, 0x1b
        /*004e*/ 	.short	0x00ff


	//----- nvinfo : EIATTR_MERCURY_ISA_VERSION
	.align		4
        /*0050*/ 	.byte	0x03, 0x5f
        /*0052*/ 	.short	0x0101


	//----- nvinfo : EIATTR_VRC_CTA_INIT_COUNT
	.align		4
        /*0054*/ 	.byte	0x02, 0x4a
	.zero		1
	.zero		1


	//----- nvinfo : EIATTR_EXIT_INSTR_OFFSETS
	.align		4
        /*0058*/ 	.byte	0x04, 0x1c
        /*005a*/ 	.short	(.L_52 - .L_51)


	//   ....[0]....
.L_51:
        /*005c*/ 	.word	0x000000c0


	//   ....[1]....
        /*0060*/ 	.word	0x000029c0


	//----- nvinfo : EIATTR_CRS_STACK_SIZE
	.align		4
.L_52:
        /*0064*/ 	.byte	0x04, 0x1e
        /*0066*/ 	.short	(.L_54 - .L_53)
.L_53:
        /*0068*/ 	.word	0x00000000


	//----- nvinfo : EIATTR_CBANK_PARAM_SIZE
	.align		4
.L_54:
        /*006c*/ 	.byte	0x03, 0x19
        /*006e*/ 	.short	0x0018


	//----- nvinfo : EIATTR_PARAM_CBANK
	.align		4
        /*0070*/ 	.byte	0x04, 0x0a
        /*0072*/ 	.short	(.L_56 - .L_55)
	.align		4
.L_55:
        /*0074*/ 	.word	index@(.nv.constant0._Z10mutateBitsPhify)
        /*0078*/ 	.short	0x0380
        /*007a*/ 	.short	0x0018


	//----- nvinfo : EIATTR_SW_WAR
	.align		4
.L_56:
        /*007c*/ 	.byte	0x04, 0x36
        /*007e*/ 	.short	(.L_58 - .L_57)
.L_57:
        /*0080*/ 	.word	0x00000008
.L_58:


//--------------------- .nv.info._Z10backupDataPhS_i --------------------------
	.section	.nv.info._Z10backupDataPhS_i,"",@"SHT_CUDA_INFO"
	.sectionflags	@""
	.align	4


	//----- nvinfo : EIATTR_CUDA_API_VERSION
	.align		4
        /*0000*/ 	.byte	0x04, 0x37
        /*0002*/ 	.short	(.L_60 - .L_59)
.L_59:
        /*0004*/ 	.word	0x00000082


	//----- nvinfo : EIATTR_KPARAM_INFO
	.align		4
.L_60:
        /*0008*/ 	.byte	0x04, 0x17
        /*000a*/ 	.short	(.L_62 - .L_61)
.L_61:
        /*000c*/ 	.word	0x00000000
        /*0010*/ 	.short	0x0002
        /*0012*/ 	.short	0x0010
        /*0014*/ 	.byte	0x00, 0xf0, 0x11, 0x00


	//----- nvinfo : EIATTR_KPARAM_INFO
	.align		4
.L_62:
        /*0018*/ 	.byte	0x04, 0x17
        /*001a*/ 	.short	(.L_64 - .L_63)
.L_63:
        /*001c*/ 	.word	0x00000000
        /*0020*/ 	.short	0x0001
        /*0022*/ 	.short	0x0008
        /*0024*/ 	.byte	0x00, 0xf5, 0x21, 0x00


	//----- nvinfo : EIATTR_KPARAM_INFO
	.align		4
.L_64:
        /*0028*/ 	.byte	0x04, 0x17
        /*002a*/ 	.short	(.L_66 - .L_65)
.L_65:
        /*002c*/ 	.word	0x00000000
        /*0030*/ 	.short	0x0000
        /*0032*/ 	.short	0x0000
        /*0034*/ 	.byte	0x00, 0xf5, 0x21, 0x00


	//----- nvinfo : EIATTR_SPARSE_MMA_MASK
	.align		4
.L_66:
        /*0038*/ 	.byte	0x03, 0x50
        /*003a*/ 	.short	0x0000


	//----- nvinfo : EIATTR_MAXREG_COUNT
	.align		4
        /*003c*/ 	.byte	0x03, 0x1b
        /*003e*/ 	.short	0x00ff


	//----- nvinfo : EIATTR_MERCURY_ISA_VERSION
	.align		4
        /*0040*/ 	.byte	0x03, 0x5f
        /*0042*/ 	.short	0x0101


	//----- nvinfo : EIATTR_VRC_CTA_INIT_COUNT
	.align		4
        /*0044*/ 	.byte	0x02, 0x4a
	.zero		1
	.zero		1


	//----- nvinfo : EIATTR_EXIT_INSTR_OFFSETS
	.align		4
        /*0048*/ 	.byte	0x04, 0x1c
        /*004a*/ 	.short	(.L_68 - .L_67)


	//   ....[0]....
.L_67:
        /*004c*/ 	.word	0x00000070


	//   ....[1]....
        /*0050*/ 	.word	0x00000110


	//----- nvinfo : EIATTR_CBANK_PARAM_SIZE
	.align		4
.L_68:
        /*0054*/ 	.byte	0x03, 0x19
        /*0056*/ 	.short	0x0014


	//----- nvinfo : EIATTR_PARAM_CBANK
	.align		4
        /*0058*/ 	.byte	0x04, 0x0a
        /*005a*/ 	.short	(.L_70 - .L_69)
	.align		4
.L_69:
        /*005c*/ 	.word	index@(.nv.constant0._Z10backupDataPhS_i)
        /*0060*/ 	.short	0x0380
        /*0062*/ 	.short	0x0014


	//----- nvinfo : EIATTR_SW_WAR
	.align		4
.L_70:
        /*0064*/ 	.byte	0x04, 0x36
        /*0066*/ 	.short	(.L_72 - .L_71)
.L_71:
        /*0068*/ 	.word	0x00000008
.L_72:


//--------------------- .nv.callgraph             --------------------------
	.section	.nv.callgraph,"",@"SHT_CUDA_CALLGRAPH"
	.align	4
	.sectionentsize	8
	.align		4
        /*0000*/ 	.word	0x00000000
	.align		4
        /*0004*/ 	.word	0xffffffff
	.align		4
        /*0008*/ 	.word	0x00000000
	.align		4
        /*000c*/ 	.word	0xfffffffe
	.align		4
        /*0010*/ 	.word	0x00000000
	.align		4
        /*0014*/ 	.word	0xfffffffd
	.align		4
        /*0018*/ 	.word	0x00000000
	.align		4
        /*001c*/ 	.word	0xfffffffc


//--------------------- .nv.constant4             --------------------------
	.section	.nv.constant4,"a",@progbits
	.align	8
	.align		8
.nv.constant4:
        /*0000*/ 	.dword	precalc_xorwow_matrix
	.align		8
        /*0008*/ 	.dword	precalc_xorwow_offset_matrix
	.align		8
        /*0010*/ 	.dword	mrg32k3aM1
	.align		8
        /*0018*/ 	.dword	mrg32k3aM2
	.align		8
        /*0020*/ 	.dword	mrg32k3aM1SubSeq
	.align		8
        /*0028*/ 	.dword	mrg32k3aM2SubSeq
	.align		8
        /*0030*/ 	.dword	mrg32k3aM1Seq
	.align		8
        /*0038*/ 	.dword	mrg32k3aM2Seq


//--------------------- .nv.constant3             --------------------------
	.section	.nv.constant3,"a",@progbits
	.align	8
.nv.constant3:
	.type		__cr_lgamma_table,@object
	.size		__cr_lgamma_table,(.L_8 - __cr_lgamma_table)
__cr_lgamma_table:
        /*0000*/ 	.byte	0x00, 0x00, 0x00, 0x00, 0x00, 0x00, 0x00, 0x00, 0x00, 0x00, 0x00, 0x00, 0x00, 0x00, 0x00, 0x00
        /*0010*/ 	.byte	0xef, 0x39, 0xfa, 0xfe, 0x42, 0x2e, 0xe6, 0x3f, 0x02, 0x20, 0x2a, 0xfa, 0x0b, 0xab, 0xfc, 0x3f
        /*0020*/ 	.byte	0xf9, 0x2c, 0x92, 0x7c, 0xa7, 0x6c, 0x09, 0x40, 0xc9, 0x79, 0x44, 0x3c, 0x64, 0x26, 0x13, 0x40
        /*0030*/ 	.byte	0xca, 0x01, 0xcf, 0x3a, 0x27, 0x51, 0x1a, 0x40, 0x30, 0xcc, 0x2d, 0xf3, 0xe1, 0x0c, 0x21, 0x40
        /*0040*/ 	.byte	0x0d, 0xb7, 0xfc, 0x82, 0x8e, 0x35, 0x25, 0x40
.L_8:


//--------------------- .text._Z13restoreBackupPhS_i --------------------------
	.section	.text._Z13restoreBackupPhS_i,"ax",@progbits
	.align	128
        .global         _Z13restoreBackupPhS_i
        .type           _Z13restoreBackupPhS_i,@function
        .size           _Z13restoreBackupPhS_i,(.L_x_14 - _Z13restoreBackupPhS_i)
        .other          _Z13restoreBackupPhS_i,@"STO_CUDA_ENTRY STV_DEFAULT"
_Z13restoreBackupPhS_i:
.text._Z13restoreBackupPhS_i:
[----:B------:R-:W-:Y:S01]  /*0000*/  LDC R1, c[0x0][0x37c] ;  /* 0x0000df00ff017b82 */ /* 0x000fe20000000800 */
[----:B------:R-:W0:Y:S07]  /*0010*/  S2R R3, SR_TID.X ;  /* 0x0000000000037919 */ /* 0x000e2e0000002100 */
[----:B------:R-:W0:Y:S01]  /*0020*/  S2UR UR4, SR_CTAID.X ;  /* 0x00000000000479c3 */ /* 0x000e220000002500 */
[----:B------:R-:W1:Y:S07]  /*0030*/  LDCU UR5, c[0x0][0x390] ;  /* 0x00007200ff0577ac */ /* 0x000e6e0008000800 */
[----:B------:R-:W0:Y:S02]  /*0040*/  LDC R4, c[0x0][0x360] ;  /* 0x0000d800ff047b82 */ /* 0x000e240000000800 */
[----:B0-----:R-:W-:-:S05]  /*0050*/  IMAD R4, R4, UR4, R3 ;  /* 0x0000000404047c24 */ /* 0x001fca000f8e0203 */
[----:B-1----:R-:W-:-:S13]  /*0060*/  ISETP.GE.AND P0, PT, R4, UR5, PT ;  /* 0x0000000504007c0c */ /* 0x002fda000bf06270 */
[----:B------:R-:W-:Y:S05]  /*0070*/  @P0 EXIT ;  /* 0x000000000000094d */ /* 0x000fea0003800000 */
[----:B------:R-:W0:Y:S01]  /*0080*/  LDCU.128 UR8, c[0x0][0x380] ;  /* 0x00007000ff0877ac */ /* 0x000e220008000c00 */
[----:B------:R-:W-:Y:S01]  /*0090*/  SHF.R.S32.HI R0, RZ, 0x1f, R4 ;  /* 0x0000001fff007819 */ /* 0x000fe20000011404 */
[----:B------:R-:W1:Y:S01]  /*00a0*/  LDCU.64 UR4, c[0x0][0x358] ;  /* 0x00006b00ff0477ac */ /* 0x000e620008000a00 */
[----:B0-----:R-:W-:-:S04]  /*00b0*/  IADD3 R2, P0, PT, R4, UR10, RZ ;  /* 0x0000000a04027c10 */ /* 0x001fc8000ff1e0ff */
[----:B------:R-:W-:-:S06]  /*00c0*/  IADD3.X R3, PT, PT, R0, UR11, RZ, P0, !PT ;  /* 0x0000000b00037c10 */ /* 0x000fcc00087fe4ff */
[----:B-1----:R-:W2:Y:S01]  /*00d0*/  LDG.E.U8 R3, desc[UR4][R2.64] ;  /* 0x0000000402037981 */ /* 0x002ea2000c1e1100 */
[----:B------:R-:W-:-:S04]  /*00e0*/  IADD3 R4, P0, PT, R4, UR8, RZ ;  /* 0x0000000804047c10 */ /* 0x000fc8000ff1e0ff */
[----:B------:R-:W-:-:S05]  /*00f0*/  IADD3.X R5, PT, PT, R0, UR9, RZ, P0, !PT ;  /* 0x0000000900057c10 */ /* 0x000fca00087fe4ff */
[----:B--2---:R-:W-:Y:S01]  /*0100*/  STG.E.U8 desc[UR4][R4.64], R3 ;  /* 0x0000000304007986 */ /* 0x004fe2000c101104 */
[----:B------:R-:W-:Y:S05]  /*0110*/  EXIT ;  /* 0x000000000000794d */ /* 0x000fea0003800000 */
.L_x_0:
[----:B------:R-:W-:-:S00]  /*0120*/  BRA `(.L_x_0) ;  /* 0xfffffffc00fc7947 */ /* 0x000fc0000383ffff */
[----:B------:R-:W-:-:S00]  /*0130*/  NOP ;  /* 0x0000000000007918 */ /* 0x000fc00000000000 */
        /* <DEDUP_REMOVED lines=12> */
.L_x_14:


//--------------------- .text._Z10mutateBitsPhify --------------------------
	.section	.text._Z10mutateBitsPhify,"ax",@progbits
	.align	128
        .global         _Z10mutateBitsPhify
        .type           _Z10mutateBitsPhify,@function
        .size           _Z10mutateBitsPhify,(.L_x_15 - _Z10mutateBitsPhify)
        .other          _Z10mutateBitsPhify,@"STO_CUDA_ENTRY STV_DEFAULT"
_Z10mutateBitsPhify:
.text._Z10mutateBitsPhify:
[----:B------:R-:W0:Y:S01]  /*0000*/  LDC R1, c[0x0][0x37c] ;  /* 0x0000df00ff017b82 */ /* 0x000e220000000800 */
[----:B------:R-:W1:Y:S01]  /*0010*/  LDCU.64 UR4, c[0x0][0x388] ;  /* 0x00007100ff0477ac */ /* 0x000e620008000a00 */
[----:B------:R-:W2:Y:S06]  /*0020*/  S2R R5, SR_TID.X ;  /* 0x0000000000057919 */ /* 0x000eac0000002100 */
[----:B------:R-:W2:Y:S01]  /*0030*/  S2UR UR6, SR_CTAID.X ;  /* 0x00000000000679c3 */ /* 0x000ea20000002500 */
[----:B0-----:R-:W-:-:S07]  /*0040*/  VIADD R1, R1, 0xffffffd0 ;  /* 0xffffffd001017836 */ /* 0x001fce0000000000 */
[----:B------:R-:W2:Y:S01]  /*0050*/  LDC R10, c[0x0][0x360] ;  /* 0x0000d800ff0a7b82 */ /* 0x000ea20000000800 */
[----:B-1----:R-:W-:-:S06]  /*0060*/  USHF.L.U32 UR4, UR4, 0x3, URZ ;  /* 0x0000000304047899 */ /* 0x002fcc00080006ff */
[----:B------:R-:W-:-:S05]  /*0070*/  I2FP.F32.S32 R0, UR4 ;  /* 0x0000000400007c45 */ /* 0x000fca0008201400 */
[----:B------:R-:W-:-:S04]  /*0080*/  FMUL R0, R0, UR5 ;  /* 0x0000000500007c20 */ /* 0x000fc80008400000 */
[----:B------:R-:W0:Y:S01]  /*0090*/  F2I.TRUNC.NTZ R3, R0 ;  /* 0x0000000000037305 */ /* 0x000e22000020f100 */
[----:B--2---:R-:W-:-:S05]  /*00a0*/  IMAD R10, R10, UR6, R5 ;  /* 0x000000060a0a7c24 */ /* 0x004fca000f8e0205 */
[----:B0-----:R-:W-:-:S13]  /*00b0*/  ISETP.GE.AND P0, PT, R10, R3, PT ;  /* 0x000000030a00720c */ /* 0x001fda0003f06270 */
[----:B------:R-:W-:Y:S05]  /*00c0*/  @P0 EXIT ;  /* 0x000000000000094d */ /* 0x000fea0003800000 */
[----:B------:R-:W0:Y:S01]  /*00d0*/  LDC.64 R2, c[0x0][0x390] ;  /* 0x0000e400ff027b82 */ /* 0x000e220000000a00 */
[----:B------:R-:W-:Y:S01]  /*00e0*/  ISETP.NE.AND P0, PT, R10, RZ, PT ;  /* 0x000000ff0a00720c */ /* 0x000fe20003f05270 */
[----:B------:R-:W1:Y:S01]  /*00f0*/  LDCU.64 UR6, c[0x0][0x358] ;  /* 0x00006b00ff0677ac */ /* 0x000e620008000a00 */
[----:B------:R-:W-:Y:S01]  /*0100*/  BSSY.RECONVERGENT B0, `(.L_x_1) ;  /* 0x000025c000007945 */ /* 0x000fe20003800200 */
[----:B0-----:R-:W-:Y:S02]  /*0110*/  LOP3.LUT R0, R2, 0xaad26b49, RZ, 0x3c, !PT ;  /* 0xaad26b4902007812 */ /* 0x001fe400078e3cff */
[----:B------:R-:W-:-:S03]  /*0120*/  LOP3.LUT R2, R3, 0xf7dcefdd, RZ, 0x3c, !PT ;  /* 0xf7dcefdd03027812 */ /* 0x000fc600078e3cff */
[----:B------:R-:W-:Y:S02]  /*0130*/  IMAD R0, R0, 0x4182bed5, RZ ;  /* 0x4182bed500007824 */ /* 0x000fe400078e02ff */
[----:B------:R-:W-:Y:S02]  /*0140*/  IMAD R9, R2, -0x658354e5, RZ ;  /* 0x9a7cab1b02097824 */ /* 0x000fe400078e02ff */
[C---:B------:R-:W-:Y:S01]  /*0150*/  VIADD R5, R0.reuse, 0x583f19 ;  /* 0x00583f1900057836 */ /* 0x040fe20000000000 */
[C---:B------:R-:W-:Y:S01]  /*0160*/  LOP3.LUT R6, R0.reuse, 0x159a55e5, RZ, 0x3c, !PT ;  /* 0x159a55e500067812 */ /* 0x040fe200078e3cff */
[C---:B------:R-:W-:Y:S01]  /*0170*/  VIADD R3, R0.reuse, 0x75bcd15 ;  /* 0x075bcd1500037836 */ /* 0x040fe20000000000 */
[----:B------:R-:W-:Y:S01]  /*0180*/  IADD3 R2, PT, PT, R0, 0x64f0c9, R9 ;  /* 0x0064f0c900027810 */ /* 0x000fe20007ffe009 */
[C---:B------:R-:W-:Y:S01]  /*0190*/  VIADD R7, R9.reuse, 0x1f123bb5 ;  /* 0x1f123bb509077836 */ /* 0x040fe20000000000 */
[----:B------:R-:W-:-:S03]  /*01a0*/  LOP3.LUT R4, R9, 0x5491333, RZ, 0x3c, !PT ;  /* 0x0549133309047812 */ /* 0x000fc600078e3cff */
[----:B------:R0:W-:Y:S04]  /*01b0*/  STL.64 [R1], R2 ;  /* 0x0000000201007387 */ /* 0x0001e80000100a00 */
[----:B------:R0:W-:Y:S04]  /*01c0*/  STL.64 [R1+0x8], R6 ;  /* 0x0000080601007387 */ /* 0x0001e80000100a00 */
[----:B------:R0:W-:Y:S01]  /*01d0*/  STL.64 [R1+0x10], R4 ;  /* 0x0000100401007387 */ /* 0x0001e20000100a00 */
[----:B-1----:R-:W-:Y:S05]  /*01e0*/  @!P0 BRA `(.L_x_2) ;  /* 0x0000002400348947 */ /* 0x002fea0003800000 */
[----:B------:R-:W-:Y:S01]  /*01f0*/  SHF.R.S32.HI R11, RZ, 0x1f, R10 ;  /* 0x0000001fff0b7819 */ /* 0x000fe2000001140a */
[----:B0-----:R-:W-:-:S07]  /*0200*/  IMAD.MOV.U32 R2, RZ, RZ, RZ ;  /* 0x000000ffff027224 */ /* 0x001fce00078e00ff */
.L_x_11:
[----:B------:R-:W-:Y:S01]  /*0210*/  LOP3.LUT R0, R10, 0x3, RZ, 0xc0, !PT ;  /* 0x000000030a007812 */ /* 0x000fe200078ec0ff */
[----:B------:R-:W-:Y:S03]  /*0220*/  BSSY.RECONVERGENT B1, `(.L_x_3) ;  /* 0x0000243000017945 */ /* 0x000fe60003800200 */
[----:B------:R-:W-:-:S04]  /*0230*/  ISETP.NE.U32.AND P0, PT, R0, RZ, PT ;  /* 0x000000ff0000720c */ /* 0x000fc80003f05070 */
[----:B------:R-:W-:-:S13]  /*0240*/  ISETP.NE.AND.EX P0, PT, RZ, RZ, PT, P0 ;  /* 0x000000ffff00720c */ /* 0x000fda0003f05300 */
[----:B0-----:R-:W-:Y:S05]  /*0250*/  @!P0 BRA `(.L_x_4) ;  /* 0x0000002000fc8947 */ /* 0x001fea0003800000 */
[----:B------:R-:W0:Y:S01]  /*0260*/  LDC.64 R8, c[0x4][RZ] ;  /* 0x01000000ff087b82 */ /* 0x000e220000000a00 */
[----:B------:R-:W-:Y:S01]  /*0270*/  IMAD.MOV.U32 R0, RZ, RZ, RZ ;  /* 0x000000ffff007224 */ /* 0x000fe200078e00ff */
[----:B------:R-:W-:Y:S02]  /*0280*/  CS2R R4, SRZ ;  /* 0x0000000000047805 */ /* 0x000fe4000001ff00 */
[----:B------:R-:W-:Y:S01]  /*0290*/  CS2R R6, SRZ ;  /* 0x0000000000067805 */ /* 0x000fe2000001ff00 */
[----:B------:R-:W-:Y:S02]  /*02a0*/  IMAD.MOV.U32 R3, RZ, RZ, RZ ;  /* 0x000000ffff037224 */ /* 0x000fe400078e00ff */
[----:B0-----:R-:W-:-:S07]  /*02b0*/  IMAD.WIDE.U32 R8, R2, 0xc80, R8 ;  /* 0x00000c8002087825 */ /* 0x001fce00078e0008 */
.L_x_6:
[----:B------:R-:W-:-:S06]  /*02c0*/  IMAD R14, R0, 0x4, R1 ;  /* 0x00000004000e7824 */ /* 0x000fcc00078e0201 */
[----:B------:R-:W5:Y:S01]  /*02d0*/  LDL R14, [R14+0x4] ;  /* 0x000004000e0e7983 */ /* 0x000f620000100800 */
[----:B------:R-:W-:Y:S01]  /*02e0*/  IMAD.SHL.U32 R15, R0, 0x20, RZ ;  /* 0x00000020000f7824 */ /* 0x000fe200078e00ff */
[----:B------:R-:W-:-:S06]  /*02f0*/  UMOV UR4, URZ ;  /* 0x000000ff00047c82 */ /* 0x000fcc0008000000 */
.L_x_5:
[----:B-----5:R-:W-:Y:S01]  /*0300*/  SHF.R.U32.HI R22, RZ, UR4, R14 ;  /* 0x00000004ff167c19 */ /* 0x020fe2000801160e */
[----:B------:R-:W-:-:S03]  /*0310*/  VIADD R12, R15, UR4 ;  /* 0x000000040f0c7c36 */ /* 0x000fc60008000000 */
[----:B------:R-:W-:-:S04]  /*0320*/  LOP3.LUT R13, R22, 0x1, RZ, 0xc0, !PT ;  /* 0x00000001160d7812 */ /* 0x000fc800078ec0ff */
[----:B------:R-:W-:Y:S01]  /*0330*/  ISETP.NE.U32.AND P0, PT, R13, 0x1, PT ;  /* 0x000000010d00780c */ /* 0x000fe20003f05070 */
[----:B------:R-:W-:-:S03]  /*0340*/  IMAD R13, R12, 0x5, RZ ;  /* 0x000000050c0d7824 */ /* 0x000fc600078e02ff */
[----:B------:R-:W-:Y:S01]  /*0350*/  R2P PR, R22, 0x7e ;  /* 0x0000007e16007804 */ /* 0x000fe20000000000 */
[----:B------:R-:W-:-:S08]  /*0360*/  IMAD.WIDE.U32 R12, R13, 0x4, R8 ;  /* 0x000000040d0c7825 */ /* 0x000fd000078e0008 */
[----:B------:R-:W2:Y:S04]  /*0370*/  @!P0 LDG.E R16, desc[UR6][R12.64+0x10] ;  /* 0x000010060c108981 */ /* 0x000ea8000c1e1900 */
[----:B------:R-:W3:Y:S04]  /*0380*/  @P1 LDG.E R18, desc[UR6][R12.64+0x24] ;  /* 0x000024060c121981 */ /* 0x000ee8000c1e1900 */
[----:B------:R-:W4:Y:S04]  /*0390*/  @P2 LDG.E R20, desc[UR6][R12.64+0x38] ;  /* 0x000038060c142981 */ /* 0x000f28000c1e1900 */
[----:B------:R-:W4:Y:S04]  /*03a0*/  @P3 LDG.E R24, desc[UR6][R12.64+0x4c] ;  /* 0x00004c060c183981 */ /* 0x000f28000c1e1900 */
[----:B------:R-:W4:Y:S04]  /*03b0*/  @P4 LDG.E R26, desc[UR6][R12.64+0x60] ;  /* 0x000060060c1a4981 */ /* 0x000f28000c1e1900 */
[----:B------:R-:W4:Y:S04]  /*03c0*/  @!P0 LDG.E R17, desc[UR6][R12.64+0x4] ;  /* 0x000004060c118981 */ /* 0x000f28000c1e1900 */
[----:B------:R-:W4:Y:S04]  /*03d0*/  @!P0 LDG.E R19, desc[UR6][R12.64+0xc] ;  /* 0x00000c060c138981 */ /* 0x000f28000c1e1900 */
[----:B------:R-:W4:Y:S04]  /*03e0*/  @P1 LDG.E R21, desc[UR6][R12.64+0x18] ;  /* 0x000018060c151981 */ /* 0x000f28000c1e1900 */
[----:B------:R-:W4:Y:S04]  /*03f0*/  @P3 LDG.E R23, desc[UR6][R12.64+0x40] ;  /* 0x000040060c173981 */ /* 0x000f28000c1e1900 */
[----:B------:R-:W4:Y:S04]  /*0400*/  @P5 LDG.E R25, desc[UR6][R12.64+0x70] ;  /* 0x000070060c195981 */ /* 0x000f28000c1e1900 */
[----:B------:R-:W4:Y:S01]  /*0410*/  @P6 LDG.E R28, desc[UR6][R12.64+0x88] ;  /* 0x000088060c1c6981 */ /* 0x000f22000c1e1900 */
[----:B--2---:R-:W-:-:S03]  /*0420*/  @!P0 LOP3.LUT R5, R5, R16, RZ, 0x3c, !PT ;  /* 0x0000001005058212 */ /* 0x004fc600078e3cff */
[----:B------:R-:W2:Y:S01]  /*0430*/  @!P0 LDG.E R16, desc[UR6][R12.64] ;  /* 0x000000060c108981 */ /* 0x000ea2000c1e1900 */
[----:B---3--:R-:W-:-:S03]  /*0440*/  @P1 LOP3.LUT R5, R5, R18, RZ, 0x3c, !PT ;  /* 0x0000001205051212 */ /* 0x008fc600078e3cff */
[----:B------:R-:W3:Y:S01]  /*0450*/  @!P0 LDG.E R18, desc[UR6][R12.64+0x8] ;  /* 0x000008060c128981 */ /* 0x000ee2000c1e1900 */
[----:B----4-:R-:W-:-:S03]  /*0460*/  @P2 LOP3.LUT R5, R5, R20, RZ, 0x3c, !PT ;  /* 0x0000001405052212 */ /* 0x010fc600078e3cff */
[----:B------:R-:W4:Y:S01]  /*0470*/  @P1 LDG.E R20, desc[UR6][R12.64+0x14] ;  /* 0x000014060c141981 */ /* 0x000f22000c1e1900 */
[----:B------:R-:W-:-:S03]  /*0480*/  @P3 LOP3.LUT R5, R5, R24, RZ, 0x3c, !PT ;  /* 0x0000001805053212 */ /* 0x000fc600078e3cff */
[----:B------:R-:W4:Y:S01]  /*0490*/  @P5 LDG.E R24, desc[UR6][R12.64+0x74] ;  /* 0x000074060c185981 */ /* 0x000f22000c1e1900 */
[----:B------:R-:W-:-:S03]  /*04a0*/  @P4 LOP3.LUT R5, R5, R26, RZ, 0x3c, !PT ;  /* 0x0000001a05054212 */ /* 0x000fc600078e3cff */
[----:B------:R-:W4:Y:S01]  /*04b0*/  @P3 LDG.E R26, desc[UR6][R12.64+0x44] ;  /* 0x000044060c1a3981 */ /* 0x000f22000c1e1900 */
[----:B------:R-:W-:-:S03]  /*04c0*/  @!P0 LOP3.LUT R6, R6, R17, RZ, 0x3c, !PT ;  /* 0x0000001106068212 */ /* 0x000fc600078e3cff */
[----:B------:R-:W4:Y:S01]  /*04d0*/  @P1 LDG.E R17, desc[UR6][R12.64+0x20] ;  /* 0x000020060c111981 */ /* 0x000f22000c1e1900 */
[----:B------:R-:W-:-:S03]  /*04e0*/  @!P0 LOP3.LUT R4, R4, R19, RZ, 0x3c, !PT ;  /* 0x0000001304048212 */ /* 0x000fc600078e3cff */
[----:B------:R-:W4:Y:S01]  /*04f0*/  @P2 LDG.E R19, desc[UR6][R12.64+0x2c] ;  /* 0x00002c060c132981 */ /* 0x000f22000c1e1900 */
[----:B------:R-:W-:-:S03]  /*0500*/  @P1 LOP3.LUT R6, R6, R21, RZ, 0x3c, !PT ;  /* 0x0000001506061212 */ /* 0x000fc600078e3cff */
[----:B------:R-:W4:Y:S01]  /*0510*/  @P2 LDG.E R21, desc[UR6][R12.64+0x34] ;  /* 0x000034060c152981 */ /* 0x000f22000c1e1900 */
[----:B--2---:R-:W-:-:S03]  /*0520*/  @!P0 LOP3.LUT R3, R3, R16, RZ, 0x3c, !PT ;  /* 0x0000001003038212 */ /* 0x004fc600078e3cff */
[----:B------:R-:W2:Y:S01]  /*0530*/  @P1 LDG.E R16, desc[UR6][R12.64+0x1c] ;  /* 0x00001c060c101981 */ /* 0x000ea2000c1e1900 */
[----:B---3--:R-:W-:-:S03]  /*0540*/  @!P0 LOP3.LUT R7, R7, R18, RZ, 0x3c, !PT ;  /* 0x0000001207078212 */ /* 0x008fc600078e3cff */
[----:B------:R-:W3:Y:S01]  /*0550*/  @P2 LDG.E R18, desc[UR6][R12.64+0x28] ;  /* 0x000028060c122981 */ /* 0x000ee2000c1e1900 */
[----:B----4-:R-:W-:-:S03]  /*0560*/  @P1 LOP3.LUT R3, R3, R20, RZ, 0x3c, !PT ;  /* 0x0000001403031212 */ /* 0x010fc600078e3cff */
[----:B------:R-:W4:Y:S01]  /*0570*/  @P2 LDG.E R20, desc[UR6][R12.64+0x30] ;  /* 0x000030060c142981 */ /* 0x000f22000c1e1900 */
[----:B------:R-:W-:-:S03]  /*0580*/  @P5 LOP3.LUT R5, R5, R24, RZ, 0x3c, !PT ;  /* 0x0000001805055212 */ /* 0x000fc600078e3cff */
[----:B------:R-:W4:Y:S01]  /*0590*/  @P3 LDG.E R24, desc[UR6][R12.64+0x3c] ;  /* 0x00003c060c183981 */ /* 0x000f22000c1e1900 */
[----:B------:R-:W-:-:S03]  /*05a0*/  @P1 LOP3.LUT R4, R4, R17, RZ, 0x3c, !PT ;  /* 0x0000001104041212 */ /* 0x000fc600078e3cff */
[----:B------:R-:W4:Y:S01]  /*05b0*/  @P3 LDG.E R17, desc[UR6][R12.64+0x48] ;  /* 0x000048060c113981 */ /* 0x000f22000c1e1900 */
[----:B------:R-:W-:-:S03]  /*05c0*/  @P2 LOP3.LUT R6, R6, R19, RZ, 0x3c, !PT ;  /* 0x0000001306062212 */ /* 0x000fc600078e3cff */
[----:B------:R-:W4:Y:S01]  /*05d0*/  @P4 LDG.E R19, desc[UR6][R12.64+0x54] ;  /* 0x000054060c134981 */ /* 0x000f22000c1e1900 */
[----:B------:R-:W-:Y:S02]  /*05e0*/  @P2 LOP3.LUT R4, R4, R21, RZ, 0x3c, !PT ;  /* 0x0000001504042212 */ /* 0x000fe400078e3cff */
[----:B------:R-:W-:Y:S01]  /*05f0*/  @P3 LOP3.LUT R6, R6, R23, RZ, 0x3c, !PT ;  /* 0x0000001706063212 */ /* 0x000fe200078e3cff */
[----:B------:R-:W4:Y:S04]  /*0600*/  @P4 LDG.E R21, desc[UR6][R12.64+0x5c] ;  /* 0x00005c060c154981 */ /* 0x000f28000c1e1900 */
[----:B------:R-:W4:Y:S01]  /*0610*/  @P5 LDG.E R23, desc[UR6][R12.64+0x68] ;  /* 0x000068060c175981 */ /* 0x000f22000c1e1900 */
[----:B--2---:R-:W-:-:S03]  /*0620*/  @P1 LOP3.LUT R7, R7, R16, RZ, 0x3c, !PT ;  /* 0x0000001007071212 */ /* 0x004fc600078e3cff */
[----:B------:R-:W2:Y:S01]  /*0630*/  @P4 LDG.E R16, desc[UR6][R12.64+0x50] ;  /* 0x000050060c104981 */ /* 0x000ea2000c1e1900 */
[----:B---3--:R-:W-:-:S03]  /*0640*/  @P2 LOP3.LUT R3, R3, R18, RZ, 0x3c, !PT ;  /* 0x0000001203032212 */ /* 0x008fc600078e3cff */
[----:B------:R-:W3:Y:S01]  /*0650*/  @P4 LDG.E R18, desc[UR6][R12.64+0x58] ;  /* 0x000058060c124981 */ /* 0x000ee2000c1e1900 */
[----:B----4-:R-:W-:-:S03]  /*0660*/  @P2 LOP3.LUT R7, R7, R20, RZ, 0x3c, !PT ;  /* 0x0000001407072212 */ /* 0x010fc600078e3cff */
[----:B------:R-:W4:Y:S01]  /*0670*/  @P5 LDG.E R20, desc[UR6][R12.64+0x64] ;  /* 0x000064060c145981 */ /* 0x000f22000c1e1900 */
[----:B------:R-:W-:-:S03]  /*0680*/  @P3 LOP3.LUT R3, R3, R24, RZ, 0x3c, !PT ;  /* 0x0000001803033212 */ /* 0x000fc600078e3cff */
[----:B------:R-:W4:Y:S01]  /*0690*/  @P5 LDG.E R24, desc[UR6][R12.64+0x6c] ;  /* 0x00006c060c185981 */ /* 0x000f22000c1e1900 */
[----:B------:R-:W-:Y:S02]  /*06a0*/  LOP3.LUT P0, RZ, R22, 0x80, RZ, 0xc0, !PT ;  /* 0x0000008016ff7812 */ /* 0x000fe4000780c0ff */
[----:B------:R-:W-:Y:S02]  /*06b0*/  @P3 LOP3.LUT R7, R7, R26, RZ, 0x3c, !PT ;  /* 0x0000001a07073212 */ /* 0x000fe400078e3cff */
[----:B------:R-:W-:Y:S02]  /*06c0*/  @P3 LOP3.LUT R4, R4, R17, RZ, 0x3c, !PT ;  /* 0x0000001104043212 */ /* 0x000fe400078e3cff */
[----:B------:R-:W4:Y:S01]  /*06d0*/  @P6 LDG.E R17, desc[UR6][R12.64+0x7c] ;  /* 0x00007c060c116981 */ /* 0x000f22000c1e1900 */
[----:B------:R-:W-:-:S03]  /*06e0*/  @P4 LOP3.LUT R6, R6, R19, RZ, 0x3c, !PT ;  /* 0x0000001306064212 */ /* 0x000fc600078e3cff */
[----:B------:R-:W4:Y:S01]  /*06f0*/  @P6 LDG.E R19, desc[UR6][R12.64+0x84] ;  /* 0x000084060c136981 */ /* 0x000f22000c1e1900 */
[----:B------:R-:W-:-:S03]  /*0700*/  @P4 LOP3.LUT R4, R4, R21, RZ, 0x3c, !PT ;  /* 0x0000001504044212 */ /* 0x000fc600078e3cff */
[----:B------:R-:W4:Y:S01]  /*0710*/  @P0 LDG.E R26, desc[UR6][R12.64+0x9c] ;  /* 0x00009c060c1a0981 */ /* 0x000f22000c1e1900 */
[----:B------:R-:W-:-:S03]  /*0720*/  @P5 LOP3.LUT R6, R6, R23, RZ, 0x3c, !PT ;  /* 0x0000001706065212 */ /* 0x000fc600078e3cff */
        /* <DEDUP_REMOVED lines=10> */
[----:B------:R-:W-:Y:S02]  /*07d0*/  @P5 LOP3.LUT R4, R4, R25, RZ, 0x3c, !PT ;  /* 0x0000001904045212 */ /* 0x000fe400078e3cff */
[----:B------:R-:W-:Y:S02]  /*07e0*/  @P6 LOP3.LUT R5, R5, R28, RZ, 0x3c, !PT ;  /* 0x0000001c05056212 */ /* 0x000fe400078e3cff */
[----:B------:R-:W-:Y:S02]  /*07f0*/  @P6 LOP3.LUT R6, R6, R17, RZ, 0x3c, !PT ;  /* 0x0000001106066212 */ /* 0x000fe400078e3cff */
[----:B------:R-:W-:Y:S02]  /*0800*/  @P6 LOP3.LUT R4, R4, R19, RZ, 0x3c, !PT ;  /* 0x0000001304046212 */ /* 0x000fe400078e3cff */
[----:B------:R-:W-:Y:S02]  /*0810*/  @P0 LOP3.LUT R5, R5, R26, RZ, 0x3c, !PT ;  /* 0x0000001a05050212 */ /* 0x000fe400078e3cff */
[----:B------:R-:W-:-:S02]  /*0820*/  @P0 LOP3.LUT R6, R6, R21, RZ, 0x3c, !PT ;  /* 0x0000001506060212 */ /* 0x000fc400078e3cff */
[----:B------:R-:W-:Y:S02]  /*0830*/  @P0 LOP3.LUT R4, R4, R23, RZ, 0x3c, !PT ;  /* 0x0000001704040212 */ /* 0x000fe400078e3cff */
[----:B--2---:R-:W-:Y:S02]  /*0840*/  @P6 LOP3.LUT R3, R3, R16, RZ, 0x3c, !PT ;  /* 0x0000001003036212 */ /* 0x004fe400078e3cff */
[----:B---3--:R-:W-:Y:S02]  /*0850*/  @P6 LOP3.LUT R7, R7, R18, RZ, 0x3c, !PT ;  /* 0x0000001207076212 */ /* 0x008fe400078e3cff */
[----:B----4-:R-:W-:Y:S02]  /*0860*/  @P0 LOP3.LUT R3, R3, R20, RZ, 0x3c, !PT ;  /* 0x0000001403030212 */ /* 0x010fe400078e3cff */
[----:B------:R-:W-:Y:S02]  /*0870*/  @P0 LOP3.LUT R7, R7, R24, RZ, 0x3c, !PT ;  /* 0x0000001807070212 */ /* 0x000fe400078e3cff */
[----:B------:R-:W-:-:S13]  /*0880*/  R2P PR, R22.B1, 0x7f ;  /* 0x0000007f16007804 */ /* 0x000fda0000001000 */
[----:B------:R-:W2:Y:S04]  /*0890*/  @P0 LDG.E R18, desc[UR6][R12.64+0xa0] ;  /* 0x0000a0060c120981 */ /* 0x000ea8000c1e1900 */
[----:B------:R-:W3:Y:S04]  /*08a0*/  @P0 LDG.E R19, desc[UR6][R12.64+0xa4] ;  /* 0x0000a4060c130981 */ /* 0x000ee8000c1e1900 */
[----:B------:R-:W4:Y:S04]  /*08b0*/  @P0 LDG.E R20, desc[UR6][R12.64+0xa8] ;  /* 0x0000a8060c140981 */ /* 0x000f28000c1e1900 */
[----:B------:R-:W4:Y:S04]  /*08c0*/  @P0 LDG.E R21, desc[UR6][R12.64+0xac] ;  /* 0x0000ac060c150981 */ /* 0x000f28000c1e1900 */
[----:B------:R-:W4:Y:S04]  /*08d0*/  @P0 LDG.E R24, desc[UR6][R12.64+0xb0] ;  /* 0x0000b0060c180981 */ /* 0x000f28000c1e1900 */
[----:B------:R-:W4:Y:S04]  /*08e0*/  @P1 LDG.E R16, desc[UR6][R12.64+0xbc] ;  /* 0x0000bc060c101981 */ /* 0x000f28000c1e1900 */
[----:B------:R-:W4:Y:S04]  /*08f0*/  @P1 LDG.E R26, desc[UR6][R12.64+0xb4] ;  /* 0x0000b4060c1a1981 */ /* 0x000f28000c1e1900 */
        /* <DEDUP_REMOVED lines=11> */
[----:B------:R-:W-:Y:S01]  /*09b0*/  LOP3.LUT P0, RZ, R22, 0x8000, RZ, 0xc0, !PT ;  /* 0x0000800016ff7812 */ /* 0x000fe2000780c0ff */
[----:B------:R-:W4:Y:S01]  /*09c0*/  @P2 LDG.E R24, desc[UR6][R12.64+0xd8] ;  /* 0x0000d8060c182981 */ /* 0x000f22000c1e1900 */
[----:B------:R-:W-:-:S03]  /*09d0*/  @P1 LOP3.LUT R7, R7, R16, RZ, 0x3c, !PT ;  /* 0x0000001007071212 */ /* 0x000fc600078e3cff */
[----:B------:R-:W4:Y:S01]  /*09e0*/  @P2 LDG.E R22, desc[UR6][R12.64+0xd0] ;  /* 0x0000d0060c162981 */ /* 0x000f22000c1e1900 */
[----:B------:R-:W-:-:S03]  /*09f0*/  @P1 LOP3.LUT R3, R3, R26, RZ, 0x3c, !PT ;  /* 0x0000001a03031212 */ /* 0x000fc600078e3cff */
[----:B------:R-:W4:Y:S01]  /*0a00*/  @P3 LDG.E R16, desc[UR6][R12.64+0xe4] ;  /* 0x0000e4060c103981 */ /* 0x000f22000c1e1900 */
[----:B------:R-:W-:-:S03]  /*0a10*/  @P1 LOP3.LUT R6, R6, R23, RZ, 0x3c, !PT ;  /* 0x0000001706061212 */ /* 0x000fc600078e3cff */
[----:B------:R-:W4:Y:S01]  /*0a20*/  @P3 LDG.E R26, desc[UR6][R12.64+0xdc] ;  /* 0x0000dc060c1a3981 */ /* 0x000f22000c1e1900 */
[----:B------:R-:W-:-:S03]  /*0a30*/  @P1 LOP3.LUT R4, R4, R17, RZ, 0x3c, !PT ;  /* 0x0000001104041212 */ /* 0x000fc600078e3cff */
        /* <DEDUP_REMOVED lines=43> */
[----:B------:R-:W-:-:S04]  /*0cf0*/  UIADD3 UR4, UPT, UPT, UR4, 0x10, URZ ;  /* 0x0000001004047890 */ /* 0x000fc8000fffe0ff */
[----:B------:R-:W-:Y:S01]  /*0d00*/  UISETP.NE.AND UP0, UPT, UR4, 0x20, UPT ;  /* 0x000000200400788c */ /* 0x000fe2000bf05270 */
[----:B--2---:R-:W-:Y:S02]  /*0d10*/  @P5 LOP3.LUT R5, R5, R18, RZ, 0x3c, !PT ;  /* 0x0000001205055212 */ /* 0x004fe400078e3cff */
[----:B---3--:R-:W-:Y:S02]  /*0d20*/  @P6 LOP3.LUT R6, R6, R19, RZ, 0x3c, !PT ;  /* 0x0000001306066212 */ /* 0x008fe400078e3cff */
[----:B----4-:R-:W-:Y:S02]  /*0d30*/  @P6 LOP3.LUT R3, R3, R20, RZ, 0x3c, !PT ;  /* 0x0000001403036212 */ /* 0x010fe400078e3cff */
[----:B------:R-:W-:Y:S02]  /*0d40*/  @P6 LOP3.LUT R4, R4, R21, RZ, 0x3c, !PT ;  /* 0x0000001504046212 */ /* 0x000fe400078e3cff */
[----:B------:R-:W-:Y:S02]  /*0d50*/  @P6 LOP3.LUT R7, R7, R22, RZ, 0x3c, !PT ;  /* 0x0000001607076212 */ /* 0x000fe400078e3cff */
[----:B------:R-:W-:-:S02]  /*0d60*/  @P6 LOP3.LUT R5, R5, R16, RZ, 0x3c, !PT ;  /* 0x0000001005056212 */ /* 0x000fc400078e3cff */
[----:B------:R-:W-:Y:S02]  /*0d70*/  @P0 LOP3.LUT R3, R3, R24, RZ, 0x3c, !PT ;  /* 0x0000001803030212 */ /* 0x000fe400078e3cff */
[----:B------:R-:W-:Y:S02]  /*0d80*/  @P0 LOP3.LUT R5, R5, R28, RZ, 0x3c, !PT ;  /* 0x0000001c05050212 */ /* 0x000fe400078e3cff */
[----:B------:R-:W-:Y:S02]  /*0d90*/  @P0 LOP3.LUT R7, R7, R26, RZ, 0x3c, !PT ;  /* 0x0000001a07070212 */ /* 0x000fe400078e3cff */
[----:B------:R-:W-:Y:S02]  /*0da0*/  @P0 LOP3.LUT R4, R4, R23, RZ, 0x3c, !PT ;  /* 0x0000001704040212 */ /* 0x000fe400078e3cff */
[----:B------:R-:W-:Y:S01]  /*0db0*/  @P0 LOP3.LUT R6, R6, R17, RZ, 0x3c, !PT ;  /* 0x0000001106060212 */ /* 0x000fe200078e3cff */
[----:B------:R-:W-:Y:S06]  /*0dc0*/  BRA.U UP0, `(.L_x_5) ;  /* 0xfffffff5004c7547 */ /* 0x000fec000b83ffff */
[----:B------:R-:W-:-:S05]  /*0dd0*/  VIADD R0, R0, 0x1 ;  /* 0x0000000100007836 */ /* 0x000fca0000000000 */
[----:B------:R-:W-:-:S13]  /*0de0*/  ISETP.NE.AND P0, PT, R0, 0x5, PT ;  /* 0x000000050000780c */ /* 0x000fda0003f05270 */
[----:B------:R-:W-:Y:S05]  /*0df0*/  @P0 BRA `(.L_x_6) ;  /* 0xfffffff400300947 */ /* 0x000fea000383ffff */
[----:B------:R-:W-:Y:S01]  /*0e00*/  LOP3.LUT R0, R10, 0x3, RZ, 0xc0, !PT ;  /* 0x000000030a007812 */ /* 0x000fe200078ec0ff */
[----:B------:R0:W-:Y:S03]  /*0e10*/  STL.64 [R1+0x8], R6 ;  /* 0x0000080601007387 */ /* 0x0001e60000100a00 */
[----:B------:R-:W-:Y:S01]  /*0e20*/  ISETP.NE.U32.AND P0, PT, R0, 0x1, PT ;  /* 0x000000010000780c */ /* 0x000fe20003f05070 */
[----:B------:R0:W-:Y:S03]  /*0e30*/  STL.64 [R1+0x10], R4 ;  /* 0x0000100401007387 */ /* 0x0001e60000100a00 */
[----:B------:R-:W-:Y:S01]  /*0e40*/  ISETP.NE.AND.EX P0, PT, RZ, RZ, PT, P0 ;  /* 0x000000ffff00720c */ /* 0x000fe20003f05300 */
[----:B------:R0:W-:-:S12]  /*0e50*/  STL [R1+0x4], R3 ;  /* 0x0000040301007387 */ /* 0x0001d80000100800 */
[----:B0-----:R-:W-:Y:S05]  /*0e60*/  @!P0 BRA `(.L_x_4) ;  /* 0x0000001400f88947 */ /* 0x001fea0003800000 */
[----:B------:R-:W-:Y:S01]  /*0e70*/  UMOV UR4, URZ ;  /* 0x000000ff00047c82 */ /* 0x000fe20008000000 */
[----:B------:R-:W-:Y:S01]  /*0e80*/  IMAD.MOV.U32 R0, RZ, RZ, RZ ;  /* 0x000000ffff007224 */ /* 0x000fe200078e00ff */
[----:B------:R-:W-:Y:S01]  /*0e90*/  CS2R R6, SRZ ;  /* 0x0000000000067805 */ /* 0x000fe2000001ff00 */
[----:B------:R-:W-:Y:S02]  /*0ea0*/  IMAD.MOV.U32 R4, RZ, RZ, RZ ;  /* 0x000000ffff047224 */ /* 0x000fe400078e00ff */
[----:B------:R-:W-:Y:S02]  /*0eb0*/  IMAD.MOV.U32 R3, RZ, RZ, RZ ;  /* 0x000000ffff037224 */ /* 0x000fe400078e00ff */
[----:B------:R-:W-:-:S07]  /*0ec0*/  IMAD.U32 R5, RZ, RZ, UR4 ;  /* 0x00000004ff057e24 */ /* 0x000fce000f8e00ff */
.L_x_8:
[----:B------:R-:W-:-:S06]  /*0ed0*/  IMAD R14, R0, 0x4, R1 ;  /* 0x00000004000e7824 */ /* 0x000fcc00078e0201 */
[----:B------:R-:W5:Y:S01]  /*0ee0*/  LDL R14, [R14+0x4] ;  /* 0x000004000e0e7983 */ /* 0x000f620000100800 */
[----:B------:R-:W-:Y:S01]  /*0ef0*/  IMAD.SHL.U32 R15, R0, 0x20, RZ ;  /* 0x00000020000f7824 */ /* 0x000fe200078e00ff */
[----:B------:R-:W-:-:S06]  /*0f00*/  UMOV UR4, URZ ;  /* 0x000000ff00047c82 */ /* 0x000fcc0008000000 */
.L_x_7:
        /* <DEDUP_REMOVED lines=179> */
[----:B------:R0:W-:Y:S03]  /*1a40*/  STL [R1+0x4], R3 ;  /* 0x0000040301007387 */ /* 0x0001e60000100800 */
[----:B------:R-:W-:Y:S01]  /*1a50*/  ISETP.NE.AND.EX P0, PT, RZ, RZ, PT, P0 ;  /* 0x000000ffff00720c */ /* 0x000fe20003f05300 */
[----:B------:R0:W-:-:S12]  /*1a60*/  STL.64 [R1+0x10], R4 ;  /* 0x0000100401007387 */ /* 0x0001d80000100a00 */
[----:B0-----:R-:W-:Y:S05]  /*1a70*/  @P0 BRA `(.L_x_4) ;  /* 0x0000000800f40947 */ /* 0x001fea0003800000 */
[----:B------:R-:W-:Y:S01]  /*1a80*/  UMOV UR4, URZ ;  /* 0x000000ff00047c82 */ /* 0x000fe20008000000 */
[----:B------:R-:W-:Y:S01]  /*1a90*/  IMAD.MOV.U32 R0, RZ, RZ, RZ ;  /* 0x000000ffff007224 */ /* 0x000fe200078e00ff */
[----:B------:R-:W-:Y:S01]  /*1aa0*/  CS2R R6, SRZ ;  /* 0x0000000000067805 */ /* 0x000fe2000001ff00 */
[----:B------:R-:W-:Y:S02]  /*1ab0*/  IMAD.MOV.U32 R4, RZ, RZ, RZ ;  /* 0x000000ffff047224 */ /* 0x000fe400078e00ff */
[----:B------:R-:W-:Y:S02]  /*1ac0*/  IMAD.MOV.U32 R3, RZ, RZ, RZ ;  /* 0x000000ffff037224 */ /* 0x000fe400078e00ff */
[----:B------:R-:W-:-:S07]  /*1ad0*/  IMAD.U32 R5, RZ, RZ, UR4 ;  /* 0x00000004ff057e24 */ /* 0x000fce000f8e00ff */
.L_x_10:
[----:B------:R-:W-:-:S06]  /*1ae0*/  IMAD R14, R0, 0x4, R1 ;  /* 0x00000004000e7824 */ /* 0x000fcc00078e0201 */
[----:B------:R-:W5:Y:S01]  /*1af0*/  LDL R14, [R14+0x4] ;  /* 0x000004000e0e7983 */ /* 0x000f620000100800 */
[----:B------:R-:W-:Y:S01]  /*1b00*/  IMAD.SHL.U32 R15, R0, 0x20, RZ ;  /* 0x00000020000f7824 */ /* 0x000fe200078e00ff */
[----:B------:R-:W-:-:S06]  /*1b10*/  UMOV UR4, URZ ;  /* 0x000000ff00047c82 */ /* 0x000fcc0008000000 */
.L_x_9:
        /* <DEDUP_REMOVED lines=176> */
[----:B------:R0:W-:Y:S04]  /*2620*/  STL.64 [R1+0x8], R6 ;  /* 0x0000080601007387 */ /* 0x0001e80000100a00 */
[----:B------:R0:W-:Y:S04]  /*2630*/  STL [R1+0x4], R3 ;  /* 0x0000040301007387 */ /* 0x0001e80000100800 */
[----:B------:R0:W-:Y:S02]  /*2640*/  STL.64 [R1+0x10], R4 ;  /* 0x0000100401007387 */ /* 0x0001e40000100a00 */
.L_x_4:
[----:B------:R-:W-:Y:S05]  /*2650*/  BSYNC.RECONVERGENT B1 ;  /* 0x0000000000017941 */ /* 0x000fea0003800200 */
.L_x_3:
[----:B------:R-:W-:Y:S01]  /*2660*/  ISETP.GT.U32.AND P0, PT, R10, 0x3, PT ;  /* 0x000000030a00780c */ /* 0x000fe20003f04070 */
[----:B------:R-:W-:Y:S01]  /*2670*/  VIADD R2, R2, 0x1 ;  /* 0x0000000102027836 */ /* 0x000fe20000000000 */
[--C-:B------:R-:W-:Y:S02]  /*2680*/  SHF.R.U64 R10, R10, 0x2, R11.reuse ;  /* 0x000000020a0a7819 */ /* 0x100fe4000000120b */
[----:B------:R-:W-:Y:S02]  /*2690*/  ISETP.GT.U32.AND.EX P0, PT, R11, RZ, PT, P0 ;  /* 0x000000ff0b00720c */ /* 0x000fe40003f04100 */
[----:B------:R-:W-:-:S11]  /*26a0*/  SHF.R.U32.HI R11, RZ, 0x2, R11 ;  /* 0x00000002ff0b7819 */ /* 0x000fd6000001160b */
[----:B------:R-:W-:Y:S05]  /*26b0*/  @P0 BRA `(.L_x_11) ;  /* 0xffffffd800d40947 */ /* 0x000fea000383ffff */
.L_x_2:
[----:B------:R-:W-:Y:S05]  /*26c0*/  BSYNC.RECONVERGENT B0 ;  /* 0x0000000000007941 */ /* 0x000fea0003800200 */
.L_x_1:
[----:B------:R-:W1:Y:S01]  /*26d0*/  LDCU UR4, c[0x0][0x388] ;  /* 0x00007100ff0477ac */ /* 0x000e620008000800 */
[----:B------:R-:W2:Y:S01]  /*26e0*/  LDC.64 R8, c[0x0][0x390] ;  /* 0x0000e400ff087b82 */ /* 0x000ea20000000a00 */
[----:B------:R-:W-:Y:S01]  /*26f0*/  SHF.R.U32.HI R0, RZ, 0x2, R3 ;  /* 0x00000002ff007819 */ /* 0x000fe20000011603 */
[----:B------:R-:W3:Y:S03]  /*2700*/  LDCU.64 UR8, c[0x0][0x380] ;  /* 0x00007000ff0877ac */ /* 0x000ee60008000a00 */
[----:B------:R-:W-:Y:S01]  /*2710*/  LOP3.LUT R0, R0, R3, RZ, 0x3c, !PT ;  /* 0x0000000300007212 */ /* 0x000fe200078e3cff */
[----:B0-----:R-:W-:-:S04]  /*2720*/  IMAD.SHL.U32 R3, R5, 0x10, RZ ;  /* 0x0000001005037824 */ /* 0x001fc800078e00ff */
[----:B------:R-:W-:-:S05]  /*2730*/  IMAD.SHL.U32 R2, R0, 0x2, RZ ;  /* 0x0000000200027824 */ /* 0x000fca00078e00ff */
[----:B------:R-:W-:Y:S01]  /*2740*/  LOP3.LUT R2, R0, R2, R3, 0x96, !PT ;  /* 0x0000000200027212 */ /* 0x000fe200078e9603 */
[----:B-1----:R-:W-:-:S03]  /*2750*/  USHF.L.U32 UR4, UR4, 0x3, URZ ;  /* 0x0000000304047899 */ /* 0x002fc600080006ff */
[----:B------:R-:W-:-:S03]  /*2760*/  LOP3.LUT R2, R2, R5, RZ, 0x3c, !PT ;  /* 0x0000000502027212 */ /* 0x000fc600078e3cff */
[----:B------:R-:W-:Y:S01]  /*2770*/  IMAD R11, RZ, RZ, -UR4 ;  /* 0x80000004ff0b7e24 */ /* 0x000fe2000f8e02ff */
[----:B--2---:R-:W-:Y:S02]  /*2780*/  LOP3.LUT R8, R8, 0xaad26b49, RZ, 0x3c, !PT ;  /* 0xaad26b4908087812 */ /* 0x004fe400078e3cff */
[----:B------:R-:W0:Y:S01]  /*2790*/  I2F.U32.RP R4, UR4 ;  /* 0x0000000400047d06 */ /* 0x000e220008209000 */
[----:B------:R-:W-:Y:S02]  /*27a0*/  LOP3.LUT R9, R9, 0xf7dcefdd, RZ, 0x3c, !PT ;  /* 0xf7dcefdd09097812 */ /* 0x000fe400078e3cff */
[----:B------:R-:W-:Y:S01]  /*27b0*/  IMAD R8, R8, 0x4182bed5, RZ ;  /* 0x4182bed508087824 */ /* 0x000fe200078e02ff */
[----:B------:R-:W-:Y:S02]  /*27c0*/  ISETP.NE.U32.AND P1, PT, RZ, UR4, PT ;  /* 0x00000004ff007c0c */ /* 0x000fe4000bf25070 */
[----:B------:R-:W-:-:S05]  /*27d0*/  IMAD R9, R9, -0x658354e5, RZ ;  /* 0x9a7cab1b09097824 */ /* 0x000fca00078e02ff */
[----:B------:R-:W-:Y:S01]  /*27e0*/  IADD3 R9, PT, PT, R8, 0x64f0c9, R9 ;  /* 0x0064f0c908097810 */ /* 0x000fe20007ffe009 */
[----:B0-----:R-:W0:Y:S03]  /*27f0*/  MUFU.RCP R4, R4 ;  /* 0x0000000400047308 */ /* 0x001e260000001000 */
[----:B------:R-:W-:Y:S01]  /*2800*/  IADD3 R2, PT, PT, R9, 0x587c5, R2 ;  /* 0x000587c509027810 */ /* 0x000fe20007ffe002 */
[----:B0-----:R-:W-:-:S04]  /*2810*/  VIADD R6, R4, 0xffffffe ;  /* 0x0ffffffe04067836 */ /* 0x001fc80000000000 */
[----:B------:R0:W1:Y:S02]  /*2820*/  F2I.FTZ.U32.TRUNC.NTZ R7, R6 ;  /* 0x0000000600077305 */ /* 0x000064000021f000 */
[----:B0-----:R-:W-:Y:S02]  /*2830*/  IMAD.MOV.U32 R6, RZ, RZ, RZ ;  /* 0x000000ffff067224 */ /* 0x001fe400078e00ff */
[----:B-1----:R-:W-:-:S04]  /*2840*/  IMAD R3, R11, R7, RZ ;  /* 0x000000070b037224 */ /* 0x002fc800078e02ff */
[----:B------:R-:W-:-:S06]  /*2850*/  IMAD.HI.U32 R7, R7, R3, R6 ;  /* 0x0000000307077227 */ /* 0x000fcc00078e0006 */
[----:B------:R-:W-:-:S04]  /*2860*/  IMAD.HI.U32 R7, R7, R2, RZ ;  /* 0x0000000207077227 */ /* 0x000fc800078e00ff */
[----:B------:R-:W-:-:S04]  /*2870*/  IMAD.MOV R7, RZ, RZ, -R7 ;  /* 0x000000ffff077224 */ /* 0x000fc800078e0a07 */
[----:B------:R-:W-:-:S05]  /*2880*/  IMAD R0, R7, UR4, R2 ;  /* 0x0000000407007c24 */ /* 0x000fca000f8e0202 */
[----:B------:R-:W-:-:S13]  /*2890*/  ISETP.GE.U32.AND P0, PT, R0, UR4, PT ;  /* 0x0000000400007c0c */ /* 0x000fda000bf06070 */
[----:B------:R-:W-:-:S05]  /*28a0*/  @P0 VIADD R0, R0, -UR4 ;  /* 0x8000000400000c36 */ /* 0x000fca0008000000 */
[----:B------:R-:W-:-:S13]  /*28b0*/  ISETP.GE.U32.AND P0, PT, R0, UR4, PT ;  /* 0x0000000400007c0c */ /* 0x000fda000bf06070 */
[----:B------:R-:W-:Y:S01]  /*28c0*/  @P0 VIADD R0, R0, -UR4 ;  /* 0x8000000400000c36 */ /* 0x000fe20008000000 */
[----:B------:R-:W-:-:S04]  /*28d0*/  @!P1 LOP3.LUT R0, RZ, UR4, RZ, 0x33, !PT ;  /* 0x00000004ff009c12 */ /* 0x000fc8000f8e33ff */
[----:B------:R-:W-:-:S04]  /*28e0*/  SHF.R.S32.HI R3, RZ, 0x1f, R0 ;  /* 0x0000001fff037819 */ /* 0x000fc80000011400 */
[----:B------:R-:W-:-:S04]  /*28f0*/  LEA.HI R3, R3, R0, RZ, 0x3 ;  /* 0x0000000003037211 */ /* 0x000fc800078f18ff */
[----:B------:R-:W-:-:S04]  /*2900*/  SHF.R.S32.HI R3, RZ, 0x3, R3 ;  /* 0x00000003ff037819 */ /* 0x000fc80000011403 */
[----:B---3--:R-:W-:-:S04]  /*2910*/  IADD3 R2, P0, PT, R3, UR8, RZ ;  /* 0x0000000803027c10 */ /* 0x008fc8000ff1e0ff */
[----:B------:R-:W-:-:S05]  /*2920*/  LEA.HI.X.SX32 R3, R3, UR9, 0x1, P0 ;  /* 0x0000000903037c11 */ /* 0x000fca00080f0eff */
[----:B------:R-:W2:Y:S01]  /*2930*/  LDG.E.U8 R4, desc[UR6][R2.64] ;  /* 0x0000000602047981 */ /* 0x000ea2000c1e1100 */
[----:B------:R-:W-:Y:S01]  /*2940*/  LOP3.LUT R0, R0, 0x7, RZ, 0xc0, !PT ;  /* 0x0000000700007812 */ /* 0x000fe200078ec0ff */
[----:B------:R-:W-:-:S03]  /*2950*/  IMAD.MOV.U32 R5, RZ, RZ, 0x1 ;  /* 0x00000001ff057424 */ /* 0x000fc600078e00ff */
[----:B------:R-:W-:-:S04]  /*2960*/  ISETP.GT.U32.AND P0, PT, R0, 0xffff, PT ;  /* 0x0000ffff0000780c */ /* 0x000fc80003f04070 */
[----:B------:R-:W-:-:S04]  /*2970*/  SEL R0, R0, 0xffff, !P0 ;  /* 0x0000ffff00007807 */ /* 0x000fc80004000000 */
[----:B------:R-:W-:-:S04]  /*2980*/  LOP3.LUT R0, R0, 0xffff, RZ, 0xc0, !PT ;  /* 0x0000ffff00007812 */ /* 0x000fc800078ec0ff */
[----:B------:R-:W-:-:S04]  /*2990*/  SHF.L.U32 R5, R5, R0, RZ ;  /* 0x0000000005057219 */ /* 0x000fc800000006ff */
[----:B--2---:R-:W-:-:S05]  /*29a0*/  LOP3.LUT R5, R4, R5, RZ, 0x3c, !PT ;  /* 0x0000000504057212 */ /* 0x004fca00078e3cff */
[----:B------:R-:W-:Y:S01]  /*29b0*/  STG.E.U8 desc[UR6][R2.64], R5 ;  /* 0x0000000502007986 */ /* 0x000fe2000c101106 */
[----:B------:R-:W-:Y:S05]  /*29c0*/  EXIT ;  /* 0x000000000000794d */ /* 0x000fea0003800000 */
.L_x_12:
        /* <DEDUP_REMOVED lines=11> */
.L_x_15:


//--------------------- .text._Z10backupDataPhS_i --------------------------
	.section	.text._Z10backupDataPhS_i,"ax",@progbits
	.align	128
        .global         _Z10backupDataPhS_i
        .type           _Z10backupDataPhS_i,@function
        .size           _Z10backupDataPhS_i,(.L_x_16 - _Z10backupDataPhS_i)
        .other          _Z10backupDataPhS_i,@"STO_CUDA_ENTRY STV_DEFAULT"
_Z10backupDataPhS_i:
.text._Z10backupDataPhS_i:
        /* <DEDUP_REMOVED lines=18> */
.L_x_13:
        /* <DEDUP_REMOVED lines=14> */
.L_x_16:


//--------------------- .nv.global.init           --------------------------
	.section	.nv.global.init,"aw",@progbits
	.align	4
.nv.global.init:
	.type		mrg32k3aM1SubSeq,@object
	.size		mrg32k3aM1SubSeq,(mrg32k3aM2SubSeq - mrg32k3aM1SubSeq)
mrg32k3aM1SubSeq:
        /*0000*/ 	.byte	0x0b, 0xcc, 0xee, 0x04, 0x73, 0x29, 0x8b, 0x6f, 0xf6, 0x53, 0x03, 0xf6, 0x23, 0xf6, 0xea, 0xda
        /* <DEDUP_REMOVED lines=125> */
	.type		mrg32k3aM2SubSeq,@object
	.size		mrg32k3aM2SubSeq,(mrg32k3aM1 - mrg32k3aM2SubSeq)
mrg32k3aM2SubSeq:
        /* <DEDUP_REMOVED lines=126> */
	.type		mrg32k3aM1,@object
	.size		mrg32k3aM1,(mrg32k3aM1Seq - mrg32k3aM1)
mrg32k3aM1:
        /* <DEDUP_REMOVED lines=144> */
	.type		mrg32k3aM1Seq,@object
	.size		mrg32k3aM1Seq,(mrg32k3aM2 - mrg32k3aM1Seq)
mrg32k3aM1Seq:
        /* <DEDUP_REMOVED lines=144> */
	.type		mrg32k3aM2,@object
	.size		mrg32k3aM2,(mrg32k3aM2Seq - mrg32k3aM2)
mrg32k3aM2:
        /* <DEDUP_REMOVED lines=144> */
	.type		mrg32k3aM2Seq,@object
	.size		mrg32k3aM2Seq,(precalc_xorwow_matrix - mrg32k3aM2Seq)
mrg32k3aM2Seq:
        /* <DEDUP_REMOVED lines=144> */
	.type		precalc_xorwow_matrix,@object
	.size		precalc_xorwow_matrix,(precalc_xorwow_offset_matrix - precalc_xorwow_matrix)
precalc_xorwow_matrix:
        /* <DEDUP_REMOVED lines=6400> */
	.type		precalc_xorwow_offset_matrix,@object
	.size		precalc_xorwow_offset_matrix,(.L_1 - precalc_xorwow_offset_matrix)
precalc_xorwow_offset_matrix:
        /* <DEDUP_REMOVED lines=6400> */
.L_1:


//--------------------- .nv.shared.reserved.0     --------------------------
	.section	.nv.shared.reserved.0,"aw",@nobits
	.weak		__nv_reservedSMEM_offset_0_alias
	.size		__nv_reservedSMEM_offset_0_alias, 0, 64
	.other		__nv_reservedSMEM_offset_0_alias,@"STO_CUDA_RESERVED_SHARED STV_DEFAULT"
__nv_reservedSMEM_offset_0_alias:
	.zero		0
	.zero		64


//--------------------- .nv.constant0._Z13restoreBackupPhS_i --------------------------
	.section	.nv.constant0._Z13restoreBackupPhS_i,"a",@progbits
	.sectionflags	@""
	.align	4
.nv.constant0._Z13restoreBackupPhS_i:
	.zero		916


//--------------------- .nv.constant0._Z10mutateBitsPhify --------------------------
	.section	.nv.constant0._Z10mutateBitsPhify,"a",@progbits
	.sectionflags	@""
	.align	4
.nv.constant0._Z10mutateBitsPhify:
	.zero		920


//--------------------- .nv.constant0._Z10backupDataPhS_i --------------------------
	.section	.nv.constant0._Z10backupDataPhS_i,"a",@progbits
	.sectionflags	@""
	.align	4
.nv.constant0._Z10backupDataPhS_i:
	.zero		916


//--------------------- SYMBOLS --------------------------

	.type		.nv.reservedSmem.offset0,@object
	.size		.nv.reservedSmem.offset0,0x4
